	.target	sm_90a

	.elftype	@"ET_EXEC"


//--------------------- .note.nv.tkinfo           --------------------------
	.section	.note.nv.tkinfo,"",@"SHT_NOTE"
	.sectionflags	@"SHF_NOTE_NV_TKINFO"
	.tkinfo
        /*0018*/ 	.word	0x00000002
        /*0030*/ 	.string	""
        /*0030*/ 	.string	"ptxas"
        /*0030*/ 	.string	"Cuda compilation tools, release 13.0, V13.0.88"
        /*0030*/ 	.string	"Build cuda_13.0.r13.0/compiler.36424714_0"
        /*0030*/ 	.string	"-arch sm_90a -m 64 "



//--------------------- .note.nv.cuinfo           --------------------------
	.section	.note.nv.cuinfo,"",@"SHT_NOTE"
	.sectionflags	@"SHF_NOTE_NV_CUINFO"
        /*0018*/ 	.short	0x0002
        /*001a*/ 	.short	0x005a
        /*001c*/ 	.short	0x0082
	.zero		2


//--------------------- .nv.info                  --------------------------
	.section	.nv.info,"",@"SHT_CUDA_INFO"
	.align	4


	//----- nvinfo : EIATTR_REGCOUNT
	.align		4
        /*0000*/ 	.byte	0x04, 0x2f
        /*0002*/ 	.short	(.L_15 - .L_14)
	.align		4
.L_14:
        /*0004*/ 	.word	index@(_ZN7cutlass13device_kernelINS_4gemm6kernel13GemmUniversalIN4cute5tupleIJiiiiEEENS1_10collective13CollectiveMmaINS1_34MainloopSm90TmaGmmaWarpSpecializedILi2ENS5_IJNS4_1CILi1EEESB_SB_EEENS1_35KernelTmaWarpSpecializedCooperativeEEENS5_IJNSA_ILi256EEENSA_ILi128EEENSA_ILi64EEEEEENS_6half_tENS5_IJlSB_lEEESJ_SK_NS4_8TiledMMAINS4_8MMA_AtomIJNS4_4SM904GMMA26MMA_64x128x16_F32F16F16_SSILNSO_5MajorE0ELSQ_0ELNSO_7ScaleInE1ELSR_1EEEEEENS4_6LayoutINS5_IJNSA_ILi2EEESB_SB_EEENS5_IJSB_NSA_ILi0EEESX_EEEEENS5_IJNS4_10UnderscoreES10_S10_EEEEENS4_13SM90_TMA_LOADENS4_14ComposedLayoutINS4_7SwizzleILi3ELi4ELi3EEENS4_18smem_ptr_flag_bitsILi16EEENSU_INS5_IJNSA_ILi8EEESH_EEENS5_IJSH_SB_EEEEEEEvNS4_8identityES13_S1D_vS1E_EENS_8epilogue10collective6detail29Sm90TmaWarpSpecializedAdapterINS1H_15DefaultEpilogueISJ_SK_SK_NS1G_6thread17LinearCombinationISJ_Li1EffLNS1L_9ScaleType4KindE0ELNS_15FloatRoundStyleE2ESJ_EENS1_15EpilogueDefaultEEEEEvvEEEEvNT_6ParamsE)
        /*0008*/ 	.word	0x000000a8


	//----- nvinfo : EIATTR_FRAME_SIZE
	.align		4
.L_15:
        /*000c*/ 	.byte	0x04, 0x11
        /*000e*/ 	.short	(.L_17 - .L_16)
	.align		4
.L_16:
        /*0010*/ 	.word	index@(_ZN7cutlass13device_kernelINS_4gemm6kernel13GemmUniversalIN4cute5tupleIJiiiiEEENS1_10collective13CollectiveMmaINS1_34MainloopSm90TmaGmmaWarpSpecializedILi2ENS5_IJNS4_1CILi1EEESB_SB_EEENS1_35KernelTmaWarpSpecializedCooperativeEEENS5_IJNSA_ILi256EEENSA_ILi128EEENSA_ILi64EEEEEENS_6half_tENS5_IJlSB_lEEESJ_SK_NS4_8TiledMMAINS4_8MMA_AtomIJNS4_4SM904GMMA26MMA_64x128x16_F32F16F16_SSILNSO_5MajorE0ELSQ_0ELNSO_7ScaleInE1ELSR_1EEEEEENS4_6LayoutINS5_IJNSA_ILi2EEESB_SB_EEENS5_IJSB_NSA_ILi0EEESX_EEEEENS5_IJNS4_10UnderscoreES10_S10_EEEEENS4_13SM90_TMA_LOADENS4_14ComposedLayoutINS4_7SwizzleILi3ELi4ELi3EEENS4_18smem_ptr_flag_bitsILi16EEENSU_INS5_IJNSA_ILi8EEESH_EEENS5_IJSH_SB_EEEEEEEvNS4_8identityES13_S1D_vS1E_EENS_8epilogue10collective6detail29Sm90TmaWarpSpecializedAdapterINS1H_15DefaultEpilogueISJ_SK_SK_NS1G_6thread17LinearCombinationISJ_Li1EffLNS1L_9ScaleType4KindE0ELNS_15FloatRoundStyleE2ESJ_EENS1_15EpilogueDefaultEEEEEvvEEEEvNT_6ParamsE)
        /*0014*/ 	.word	0x00000000


	//----- nvinfo : EIATTR_MIN_STACK_SIZE
	.align		4
.L_17:
        /*0018*/ 	.byte	0x04, 0x12
        /*001a*/ 	.short	(.L_19 - .L_18)
	.align		4
.L_18:
        /*001c*/ 	.word	index@(_ZN7cutlass13device_kernelINS_4gemm6kernel13GemmUniversalIN4cute5tupleIJiiiiEEENS1_10collective13CollectiveMmaINS1_34MainloopSm90TmaGmmaWarpSpecializedILi2ENS5_IJNS4_1CILi1EEESB_SB_EEENS1_35KernelTmaWarpSpecializedCooperativeEEENS5_IJNSA_ILi256EEENSA_ILi128EEENSA_ILi64EEEEEENS_6half_tENS5_IJlSB_lEEESJ_SK_NS4_8TiledMMAINS4_8MMA_AtomIJNS4_4SM904GMMA26MMA_64x128x16_F32F16F16_SSILNSO_5MajorE0ELSQ_0ELNSO_7ScaleInE1ELSR_1EEEEEENS4_6LayoutINS5_IJNSA_ILi2EEESB_SB_EEENS5_IJSB_NSA_ILi0EEESX_EEEEENS5_IJNS4_10UnderscoreES10_S10_EEEEENS4_13SM90_TMA_LOADENS4_14ComposedLayoutINS4_7SwizzleILi3ELi4ELi3EEENS4_18smem_ptr_flag_bitsILi16EEENSU_INS5_IJNSA_ILi8EEESH_EEENS5_IJSH_SB_EEEEEEEvNS4_8identityES13_S1D_vS1E_EENS_8epilogue10collective6detail29Sm90TmaWarpSpecializedAdapterINS1H_15DefaultEpilogueISJ_SK_SK_NS1G_6thread17LinearCombinationISJ_Li1EffLNS1L_9ScaleType4KindE0ELNS_15FloatRoundStyleE2ESJ_EENS1_15EpilogueDefaultEEEEEvvEEEEvNT_6ParamsE)
        /*0020*/ 	.word	0x00000000
.L_19:


//--------------------- .nv.compat                --------------------------
	.section	.nv.compat,"",@"SHT_CUDA_COMPAT_INFO"
	.align	4
        /*0000*/ 	.byte	0x02, 0x09, 0x01, 0x00, 0x02, 0x02, 0x04, 0x00, 0x02, 0x05, 0x05, 0x00, 0x03, 0x07, 0x01, 0x01
        /*0010*/ 	.byte	0x02, 0x03, 0x01, 0x00, 0x02, 0x06, 0x01, 0x00, 0x04, 0x0b, 0x08, 0x00, 0x00, 0x00, 0x00, 0x00
        /*0020*/ 	.byte	0x00, 0x00, 0x00, 0x00


//--------------------- .nv.info._ZN7cutlass13device_kernelINS_4gemm6kernel13GemmUniversalIN4cute5tupleIJiiiiEEENS1_10collective13CollectiveMmaINS1_34MainloopSm90TmaGmmaWarpSpecializedILi2ENS5_IJNS4_1CILi1EEESB_SB_EEENS1_35KernelTmaWarpSpecializedCooperativeEEENS5_IJNSA_ILi256EEENSA_ILi128EEENSA_ILi64EEEEEENS_6half_tENS5_IJlSB_lEEESJ_SK_NS4_8TiledMMAINS4_8MMA_AtomIJNS4_4SM904GMMA26MMA_64x128x16_F32F16F16_SSILNSO_5MajorE0ELSQ_0ELNSO_7ScaleInE1ELSR_1EEEEEENS4_6LayoutINS5_IJNSA_ILi2EEESB_SB_EEENS5_IJSB_NSA_ILi0EEESX_EEEEENS5_IJNS4_10UnderscoreES10_S10_EEEEENS4_13SM90_TMA_LOADENS4_14ComposedLayoutINS4_7SwizzleILi3ELi4ELi3EEENS4_18smem_ptr_flag_bitsILi16EEENSU_INS5_IJNSA_ILi8EEESH_EEENS5_IJSH_SB_EEEEEEEvNS4_8identityES13_S1D_vS1E_EENS_8epilogue10collective6detail29Sm90TmaWarpSpecializedAdapterINS1H_15DefaultEpilogueISJ_SK_SK_NS1G_6thread17LinearCombinationISJ_Li1EffLNS1L_9ScaleType4KindE0ELNS_15FloatRoundStyleE2ESJ_EENS1_15EpilogueDefaultEEEEEvvEEEEvNT_6ParamsE --------------------------
	.section	.nv.info._ZN7cutlass13device_kernelINS_4gemm6kernel13GemmUniversalIN4cute5tupleIJiiiiEEENS1_10collective13CollectiveMmaINS1_34MainloopSm90TmaGmmaWarpSpecializedILi2ENS5_IJNS4_1CILi1EEESB_SB_EEENS1_35KernelTmaWarpSpecializedCooperativeEEENS5_IJNSA_ILi256EEENSA_ILi128EEENSA_ILi64EEEEEENS_6half_tENS5_IJlSB_lEEESJ_SK_NS4_8TiledMMAINS4_8MMA_AtomIJNS4_4SM904GMMA26MMA_64x128x16_F32F16F16_SSILNSO_5MajorE0ELSQ_0ELNSO_7ScaleInE1ELSR_1EEEEEENS4_6LayoutINS5_IJNSA_ILi2EEESB_SB_EEENS5_IJSB_NSA_ILi0EEESX_EEEEENS5_IJNS4_10UnderscoreES10_S10_EEEEENS4_13SM90_TMA_LOADENS4_14ComposedLayoutINS4_7SwizzleILi3ELi4ELi3EEENS4_18smem_ptr_flag_bitsILi16EEENSU_INS5_IJNSA_ILi8EEESH_EEENS5_IJSH_SB_EEEEEEEvNS4_8identityES13_S1D_vS1E_EENS_8epilogue10collective6detail29Sm90TmaWarpSpecializedAdapterINS1H_15DefaultEpilogueISJ_SK_SK_NS1G_6thread17LinearCombinationISJ_Li1EffLNS1L_9ScaleType4KindE0ELNS_15FloatRoundStyleE2ESJ_EENS1_15EpilogueDefaultEEEEEvvEEEEvNT_6ParamsE,"",@"SHT_CUDA_INFO"
	.sectionflags	@""
	.align	4


	//----- nvinfo : EIATTR_CUDA_API_VERSION
	.align		4
        /*0000*/ 	.byte	0x04, 0x37
        /*0002*/ 	.short	(.L_21 - .L_20)
.L_20:
        /*0004*/ 	.word	0x00000082


	//----- nvinfo : EIATTR_KPARAM_INFO
	.align		4
.L_21:
        /*0008*/ 	.byte	0x04, 0x17
        /*000a*/ 	.short	(.L_23 - .L_22)
.L_22:
        /*000c*/ 	.word	0x00000000
        /*0010*/ 	.short	0x0000
        /*0012*/ 	.short	0x0070
        /*0014*/ 	.byte	0x00, 0xf0, 0x01, 0x10


	//----- nvinfo : EIATTR_SPARSE_MMA_MASK
	.align		4
.L_23:
        /*0018*/ 	.byte	0x03, 0x50
        /*001a*/ 	.short	0x0000


	//----- nvinfo : EIATTR_MAXREG_COUNT
	.align		4
        /*001c*/ 	.byte	0x03, 0x1b
        /*001e*/ 	.short	0x00a8


	//----- nvinfo : EIATTR_NUM_BARRIERS
	.align		4
        /*0020*/ 	.byte	0x02, 0x4c
        /*0022*/ 	.byte	0x01
	.zero		1


	//----- nvinfo : EIATTR_EXTERNS
	.align		4
        /*0024*/ 	.byte	0x04, 0x0f
        /*0026*/ 	.short	(.L_25 - .L_24)


	//   ....[0]....
	.align		4
.L_24:
        /*0028*/ 	.word	index@(__assertfail)


	//----- nvinfo : EIATTR_MERCURY_ISA_VERSION
	.align		4
.L_25:
        /*002c*/ 	.byte	0x03, 0x5f
        /*002e*/ 	.short	0x0101


	//----- nvinfo : EIATTR_INT_WARP_WIDE_INSTR_OFFSETS
	.align		4
        /*0030*/ 	.byte	0x04, 0x31
        /*0032*/ 	.short	(.L_27 - .L_26)


	//   ....[0]....
.L_26:
        /*0034*/ 	.word	0x00000370


	//   ....[1]....
        /*0038*/ 	.word	0x000003a0


	//   ....[2]....
        /*003c*/ 	.word	0x00000480


	//----- nvinfo : EIATTR_COOP_GROUP_MASK_REGIDS
	.align		4
.L_27:
        /*0040*/ 	.byte	0x04, 0x29
        /*0042*/ 	.short	(.L_29 - .L_28)


	//   ....[0]....
.L_28:
        /*0044*/ 	.word	0xffffffff


	//   ....[1]....
        /*0048*/ 	.word	0xffffffff


	//   ....[2]....
        /*004c*/ 	.word	0xffffffff


	//   ....[3]....
        /*0050*/ 	.word	0xffffffff


	//   ....[4]....
        /*0054*/ 	.word	0xffffffff


	//----- nvinfo : EIATTR_COOP_GROUP_INSTR_OFFSETS
	.align		4
.L_29:
        /*0058*/ 	.byte	0x04, 0x28
        /*005a*/ 	.short	(.L_31 - .L_30)


	//   ....[0]....
.L_30:
        /*005c*/ 	.word	0x00000060


	//   ....[1]....
        /*0060*/ 	.word	0x00000070


	//   ....[2]....
        /*0064*/ 	.word	0x00000130


	//   ....[3]....
        /*0068*/ 	.word	0x00000280


	//   ....[4]....
        /*006c*/ 	.word	0x00000f30


	//----- nvinfo : EIATTR_REG_RECONFIG
	.align		4
.L_31:
        /*0070*/ 	.byte	0x01, 0x54
	.zero		2


	//----- nvinfo : EIATTR_SYSCALL_OFFSETS
	.align		4
        /*0074*/ 	.byte	0x04, 0x46
        /*0076*/ 	.short	(.L_33 - .L_32)


	//   ....[0]....
.L_32:
        /*0078*/ 	.word	0x000010f0


	//----- nvinfo : EIATTR_MBARRIER_INSTR_OFFSETS
	.align		4
.L_33:
        /*007c*/ 	.byte	0x04, 0x39
        /*007e*/ 	.short	(.L_35 - .L_34)


	//   ....[0]....
.L_34:
        /*0080*/ 	.word	0x00000230
        /*0084*/ 	.word	0x000000ff
        /*0088*/ 	.word	0x00000000
        /*008c*/ 	.short	0x0100
        /*008e*/ 	.byte	0x08
	.zero		1


	//   ....[1]....
        /*0090*/ 	.word	0x00000240
        /*0094*/ 	.word	0x000000ff
        /*0098*/ 	.word	0x00000010
        /*009c*/ 	.short	0x0100
        /*009e*/ 	.byte	0x08
	.zero		1


	//   ....[2]....
        /*00a0*/ 	.word	0x00000250
        /*00a4*/ 	.word	0x000000ff
        /*00a8*/ 	.word	0x00000008
        /*00ac*/ 	.short	0x0100
        /*00ae*/ 	.byte	0x08
	.zero		1


	//   ....[3]....
        /*00b0*/ 	.word	0x00000260
        /*00b4*/ 	.word	0x000000ff
        /*00b8*/ 	.word	0x00000018
        /*00bc*/ 	.short	0x0100
        /*00be*/ 	.byte	0x08
	.zero		1


	//   ....[4]....
        /*00c0*/ 	.word	0x000004f0
        /*00c4*/ 	.word	0x000000ff
        /*00c8*/ 	.word	0x00000030
        /*00cc*/ 	.short	0x0100
        /*00ce*/ 	.byte	0x06
	.zero		1


	//   ....[5]....
        /*00d0*/ 	.word	0x00000550
        /*00d4*/ 	.word	0x000000ff
        /*00d8*/ 	.word	0x00000038
        /*00dc*/ 	.short	0x0100
        /*00de*/ 	.byte	0x06
	.zero		1


	//   ....[6]....
        /*00e0*/ 	.word	0x00001170
        /*00e4*/ 	.word	0x00000003
        /*00e8*/ 	.word	0x00000000
        /*00ec*/ 	.short	0x010a
        /*00ee*/ 	.byte	0x3f
	.zero		1


	//   ....[7]....
        /*00f0*/ 	.word	0x000011b0
        /*00f4*/ 	.word	0x00000003
        /*00f8*/ 	.word	0x00000000
        /*00fc*/ 	.short	0x010a
        /*00fe*/ 	.byte	0x3f
	.zero		1


	//   ....[8]....
        /*0100*/ 	.word	0x00001690
        /*0104*/ 	.word	0x000000ff
        /*0108*/ 	.word	0x00000000
        /*010c*/ 	.short	0x010a
        /*010e*/ 	.byte	0x08
	.zero		1


	//   ....[9]....
        /*0110*/ 	.word	0x000016d0
        /*0114*/ 	.word	0x000000ff
        /*0118*/ 	.word	0x00000000
        /*011c*/ 	.short	0x010a
        /*011e*/ 	.byte	0x08
	.zero		1


	//   ....[10]....
        /*0120*/ 	.word	0x00001a70
        /*0124*/ 	.word	0x000000ff
        /*0128*/ 	.word	0x00000000
        /*012c*/ 	.short	0x0101
        /*012e*/ 	.byte	0x08
	.zero		1


	//   ....[11]....
        /*0130*/ 	.word	0x00001c50
        /*0134*/ 	.word	0x000000ff
        /*0138*/ 	.word	0x00000000
        /*013c*/ 	.short	0x0101
        /*013e*/ 	.byte	0x04
	.zero		1


	//   ....[12]....
        /*0140*/ 	.word	0x0000b510
        /*0144*/ 	.word	0x0000000c
        /*0148*/ 	.word	0x00000010
        /*014c*/ 	.short	0x010a
        /*014e*/ 	.byte	0x3f
	.zero		1


	//   ....[13]....
        /*0150*/ 	.word	0x0000b8d0
        /*0154*/ 	.word	0x00000005
        /*0158*/ 	.word	0x00000038
        /*015c*/ 	.short	0x0101
        /*015e*/ 	.byte	0x3f
	.zero		1


	//   ....[14]....
        /*0160*/ 	.word	0x0000bfd0
        /*0164*/ 	.word	0x00000007
        /*0168*/ 	.word	0x00000000
        /*016c*/ 	.short	0x010a
        /*016e*/ 	.byte	0x3f
	.zero		1


	//   ....[15]....
        /*0170*/ 	.word	0x0000c050
        /*0174*/ 	.word	0x00000005
        /*0178*/ 	.word	0x00000000
        /*017c*/ 	.short	0x010a
        /*017e*/ 	.byte	0x3f
	.zero		1


	//   ....[16]....
        /*0180*/ 	.word	0x0000c0b0
        /*0184*/ 	.word	0x00000003
        /*0188*/ 	.word	0x00000000
        /*018c*/ 	.short	0x010a
        /*018e*/ 	.byte	0x3f
	.zero		1


	//   ....[17]....
        /*0190*/ 	.word	0x0000c110
        /*0194*/ 	.word	0x00000004
        /*0198*/ 	.word	0x00000000
        /*019c*/ 	.short	0x010a
        /*019e*/ 	.byte	0x3f
	.zero		1


	//   ....[18]....
        /*01a0*/ 	.word	0x0000c1e0
        /*01a4*/ 	.word	0x0000000c
        /*01a8*/ 	.word	0x00000010
        /*01ac*/ 	.short	0x010a
        /*01ae*/ 	.byte	0x3f
	.zero		1


	//   ....[19]....
        /*01b0*/ 	.word	0x0000c2b0
        /*01b4*/ 	.word	0x00000007
        /*01b8*/ 	.word	0x00000000
        /*01bc*/ 	.short	0x010a
        /*01be*/ 	.byte	0x3f
	.zero		1


	//----- nvinfo : EIATTR_NUM_MBARRIERS
	.align		4
.L_35:
        /*01c0*/ 	.byte	0x03, 0x38
        /*01c2*/ 	.short	0x0006


	//----- nvinfo : EIATTR_EXIT_INSTR_OFFSETS
	.align		4
        /*01c4*/ 	.byte	0x04, 0x1c
        /*01c6*/ 	.short	(.L_37 - .L_36)


	//   ....[0]....
.L_36:
        /*01c8*/ 	.word	0x000005a0


	//   ....[1]....
        /*01cc*/ 	.word	0x00000e60


	//   ....[2]....
        /*01d0*/ 	.word	0x0000ab80


	//   ....[3]....
        /*01d4*/ 	.word	0x0000b1b0


	//   ....[4]....
        /*01d8*/ 	.word	0x0000c0a0


	//----- nvinfo : EIATTR_MAX_THREADS
	.align		4
.L_37:
        /*01dc*/ 	.byte	0x04, 0x05
        /*01de*/ 	.short	(.L_39 - .L_38)
.L_38:
        /*01e0*/ 	.word	0x00000180
        /*01e4*/ 	.word	0x00000001
        /*01e8*/ 	.word	0x00000001


	//----- nvinfo : EIATTR_CRS_STACK_SIZE
	.align		4
.L_39:
        /*01ec*/ 	.byte	0x04, 0x1e
        /*01ee*/ 	.short	(.L_41 - .L_40)
.L_40:
        /*01f0*/ 	.word	0x00000000


	//----- nvinfo : EIATTR_CBANK_PARAM_SIZE
	.align		4
.L_41:
        /*01f4*/ 	.byte	0x03, 0x19
        /*01f6*/ 	.short	0x0470


	//----- nvinfo : EIATTR_PARAM_CBANK
	.align		4
        /*01f8*/ 	.byte	0x04, 0x0a
        /*01fa*/ 	.short	(.L_43 - .L_42)
	.align		4
.L_42:
        /*01fc*/ 	.word	index@(.nv.constant0._ZN7cutlass13device_kernelINS_4gemm6kernel13GemmUniversalIN4cute5tupleIJiiiiEEENS1_10collective13CollectiveMmaINS1_34MainloopSm90TmaGmmaWarpSpecializedILi2ENS5_IJNS4_1CILi1EEESB_SB_EEENS1_35KernelTmaWarpSpecializedCooperativeEEENS5_IJNSA_ILi256EEENSA_ILi128EEENSA_ILi64EEEEEENS_6half_tENS5_IJlSB_lEEESJ_SK_NS4_8TiledMMAINS4_8MMA_AtomIJNS4_4SM904GMMA26MMA_64x128x16_F32F16F16_SSILNSO_5MajorE0ELSQ_0ELNSO_7ScaleInE1ELSR_1EEEEEENS4_6LayoutINS5_IJNSA_ILi2EEESB_SB_EEENS5_IJSB_NSA_ILi0EEESX_EEEEENS5_IJNS4_10UnderscoreES10_S10_EEEEENS4_13SM90_TMA_LOADENS4_14ComposedLayoutINS4_7SwizzleILi3ELi4ELi3EEENS4_18smem_ptr_flag_bitsILi16EEENSU_INS5_IJNSA_ILi8EEESH_EEENS5_IJSH_SB_EEEEEEEvNS4_8identityES13_S1D_vS1E_EENS_8epilogue10collective6detail29Sm90TmaWarpSpecializedAdapterINS1H_15DefaultEpilogueISJ_SK_SK_NS1G_6thread17LinearCombinationISJ_Li1EffLNS1L_9ScaleType4KindE0ELNS_15FloatRoundStyleE2ESJ_EENS1_15EpilogueDefaultEEEEEvvEEEEvNT_6ParamsE)
        /*0200*/ 	.short	0x0210
        /*0202*/ 	.short	0x0470


	//----- nvinfo : EIATTR_SW_WAR
	.align		4
.L_43:
        /*0204*/ 	.byte	0x04, 0x36
        /*0206*/ 	.short	(.L_45 - .L_44)
.L_44:
        /*0208*/ 	.word	0x00000008
.L_45:


//--------------------- .nv.callgraph             --------------------------
	.section	.nv.callgraph,"",@"SHT_CUDA_CALLGRAPH"
	.align	4
	.sectionentsize	8
	.align		4
        /*0000*/ 	.word	0x00000000
	.align		4
        /*0004*/ 	.word	0xffffffff
	.align		4
        /*0008*/ 	.word	index@(_ZN7cutlass13device_kernelINS_4gemm6kernel13GemmUniversalIN4cute5tupleIJiiiiEEENS1_10collective13CollectiveMmaINS1_34MainloopSm90TmaGmmaWarpSpecializedILi2ENS5_IJNS4_1CILi1EEESB_SB_EEENS1_35KernelTmaWarpSpecializedCooperativeEEENS5_IJNSA_ILi256EEENSA_ILi128EEENSA_ILi64EEEEEENS_6half_tENS5_IJlSB_lEEESJ_SK_NS4_8TiledMMAINS4_8MMA_AtomIJNS4_4SM904GMMA26MMA_64x128x16_F32F16F16_SSILNSO_5MajorE0ELSQ_0ELNSO_7ScaleInE1ELSR_1EEEEEENS4_6LayoutINS5_IJNSA_ILi2EEESB_SB_EEENS5_IJSB_NSA_ILi0EEESX_EEEEENS5_IJNS4_10UnderscoreES10_S10_EEEEENS4_13SM90_TMA_LOADENS4_14ComposedLayoutINS4_7SwizzleILi3ELi4ELi3EEENS4_18smem_ptr_flag_bitsILi16EEENSU_INS5_IJNSA_ILi8EEESH_EEENS5_IJSH_SB_EEEEEEEvNS4_8identityES13_S1D_vS1E_EENS_8epilogue10collective6detail29Sm90TmaWarpSpecializedAdapterINS1H_15DefaultEpilogueISJ_SK_SK_NS1G_6thread17LinearCombinationISJ_Li1EffLNS1L_9ScaleType4KindE0ELNS_15FloatRoundStyleE2ESJ_EENS1_15EpilogueDefaultEEEEEvvEEEEvNT_6ParamsE)
	.align		4
        /*000c*/ 	.word	index@(__assertfail)
	.align		4
        /*0010*/ 	.word	0x00000000
	.align		4
        /*0014*/ 	.word	0xfffffffe
	.align		4
        /*0018*/ 	.word	0x00000000
	.align		4
        /*001c*/ 	.word	0xfffffffd
	.align		4
        /*0020*/ 	.word	0x00000000
	.align		4
        /*0024*/ 	.word	0xfffffffc


//--------------------- .nv.constant4             --------------------------
	.section	.nv.constant4,"a",@progbits
	.align	8
	.align		8
.nv.constant4:
        /*0000*/ 	.dword	__assertfail
	.align		8
        /*0008*/ 	.dword	__unnamed_1
	.align		8
        /*0010*/ 	.dword	_ZN40_INTERNAL_72e64d55_4_k_cu_5f602489_267134cuda3std3__45__cpo5beginE
	.align		8
        /*0018*/ 	.dword	_ZN40_INTERNAL_72e64d55_4_k_cu_5f602489_267134cuda3std3__45__cpo3endE
	.align		8
        /*0020*/ 	.dword	_ZN40_INTERNAL_72e64d55_4_k_cu_5f602489_267134cuda3std3__45__cpo6cbeginE
	.align		8
        /*0028*/ 	.dword	_ZN40_INTERNAL_72e64d55_4_k_cu_5f602489_267134cuda3std3__45__cpo4cendE
	.align		8
        /*0030*/ 	.dword	_ZN40_INTERNAL_72e64d55_4_k_cu_5f602489_267134cuda3std3__442_GLOBAL__N__72e64d55_4_k_cu_5f602489_267136ignoreE
	.align		8
        /*0038*/ 	.dword	_ZN40_INTERNAL_72e64d55_4_k_cu_5f602489_267134cuda3std3__419piecewise_constructE
	.align		8
        /*0040*/ 	.dword	_ZN40_INTERNAL_72e64d55_4_k_cu_5f602489_267134cuda3std3__48in_placeE
	.align		8
        /*0048*/ 	.dword	_ZN40_INTERNAL_72e64d55_4_k_cu_5f602489_267134cuda3std6ranges3__45__cpo4swapE
	.align		8
        /*0050*/ 	.dword	_ZN40_INTERNAL_72e64d55_4_k_cu_5f602489_267134cuda3std6ranges3__45__cpo9iter_moveE
	.align		8
        /*0058*/ 	.dword	_ZN40_INTERNAL_72e64d55_4_k_cu_5f602489_267134cute7productE
	.align		8
        /*0060*/ 	.dword	_ZN40_INTERNAL_72e64d55_4_k_cu_5f602489_267134cute1_E
	.align		8
        /*0068*/ 	.dword	$str$22
	.align		8
        /*0070*/ 	.dword	$str$23


//--------------------- .text._ZN7cutlass13device_kernelINS_4gemm6kernel13GemmUniversalIN4cute5tupleIJiiiiEEENS1_10collective13CollectiveMmaINS1_34MainloopSm90TmaGmmaWarpSpecializedILi2ENS5_IJNS4_1CILi1EEESB_SB_EEENS1_35KernelTmaWarpSpecializedCooperativeEEENS5_IJNSA_ILi256EEENSA_ILi128EEENSA_ILi64EEEEEENS_6half_tENS5_IJlSB_lEEESJ_SK_NS4_8TiledMMAINS4_8MMA_AtomIJNS4_4SM904GMMA26MMA_64x128x16_F32F16F16_SSILNSO_5MajorE0ELSQ_0ELNSO_7ScaleInE1ELSR_1EEEEEENS4_6LayoutINS5_IJNSA_ILi2EEESB_SB_EEENS5_IJSB_NSA_ILi0EEESX_EEEEENS5_IJNS4_10UnderscoreES10_S10_EEEEENS4_13SM90_TMA_LOADENS4_14ComposedLayoutINS4_7SwizzleILi3ELi4ELi3EEENS4_18smem_ptr_flag_bitsILi16EEENSU_INS5_IJNSA_ILi8EEESH_EEENS5_IJSH_SB_EEEEEEEvNS4_8identityES13_S1D_vS1E_EENS_8epilogue10collective6detail29Sm90TmaWarpSpecializedAdapterINS1H_15DefaultEpilogueISJ_SK_SK_NS1G_6thread17LinearCombinationISJ_Li1EffLNS1L_9ScaleType4KindE0ELNS_15FloatRoundStyleE2ESJ_EENS1_15EpilogueDefaultEEEEEvvEEEEvNT_6ParamsE --------------------------
	.section	.text._ZN7cutlass13device_kernelINS_4gemm6kernel13GemmUniversalIN4cute5tupleIJiiiiEEENS1_10collective13CollectiveMmaINS1_34MainloopSm90TmaGmmaWarpSpecializedILi2ENS5_IJNS4_1CILi1EEESB_SB_EEENS1_35KernelTmaWarpSpecializedCooperativeEEENS5_IJNSA_ILi256EEENSA_ILi128EEENSA_ILi64EEEEEENS_6half_tENS5_IJlSB_lEEESJ_SK_NS4_8TiledMMAINS4_8MMA_AtomIJNS4_4SM904GMMA26MMA_64x128x16_F32F16F16_SSILNSO_5MajorE0ELSQ_0ELNSO_7ScaleInE1ELSR_1EEEEEENS4_6LayoutINS5_IJNSA_ILi2EEESB_SB_EEENS5_IJSB_NSA_ILi0EEESX_EEEEENS5_IJNS4_10UnderscoreES10_S10_EEEEENS4_13SM90_TMA_LOADENS4_14ComposedLayoutINS4_7SwizzleILi3ELi4ELi3EEENS4_18smem_ptr_flag_bitsILi16EEENSU_INS5_IJNSA_ILi8EEESH_EEENS5_IJSH_SB_EEEEEEEvNS4_8identityES13_S1D_vS1E_EENS_8epilogue10collective6detail29Sm90TmaWarpSpecializedAdapterINS1H_15DefaultEpilogueISJ_SK_SK_NS1G_6thread17LinearCombinationISJ_Li1EffLNS1L_9ScaleType4KindE0ELNS_15FloatRoundStyleE2ESJ_EENS1_15EpilogueDefaultEEEEEvvEEEEvNT_6ParamsE,"ax",@progbits
	.align	128
.text._ZN7cutlass13device_kernelINS_4gemm6kernel13GemmUniversalIN4cute5tupleIJiiiiEEENS1_10collective13CollectiveMmaINS1_34MainloopSm90TmaGmmaWarpSpecializedILi2ENS5_IJNS4_1CILi1EEESB_SB_EEENS1_35KernelTmaWarpSpecializedCooperativeEEENS5_IJNSA_ILi256EEENSA_ILi128EEENSA_ILi64EEEEEENS_6half_tENS5_IJlSB_lEEESJ_SK_NS4_8TiledMMAINS4_8MMA_AtomIJNS4_4SM904GMMA26MMA_64x128x16_F32F16F16_SSILNSO_5MajorE0ELSQ_0ELNSO_7ScaleInE1ELSR_1EEEEEENS4_6LayoutINS5_IJNSA_ILi2EEESB_SB_EEENS5_IJSB_NSA_ILi0EEESX_EEEEENS5_IJNS4_10UnderscoreES10_S10_EEEEENS4_13SM90_TMA_LOADENS4_14ComposedLayoutINS4_7SwizzleILi3ELi4ELi3EEENS4_18smem_ptr_flag_bitsILi16EEENSU_INS5_IJNSA_ILi8EEESH_EEENS5_IJSH_SB_EEEEEEEvNS4_8identityES13_S1D_vS1E_EENS_8epilogue10collective6detail29Sm90TmaWarpSpecializedAdapterINS1H_15DefaultEpilogueISJ_SK_SK_NS1G_6thread17LinearCombinationISJ_Li1EffLNS1L_9ScaleType4KindE0ELNS_15FloatRoundStyleE2ESJ_EENS1_15EpilogueDefaultEEEEEvvEEEEvNT_6ParamsE:
        .type           _ZN7cutlass13device_kernelINS_4gemm6kernel13GemmUniversalIN4cute5tupleIJiiiiEEENS1_10collective13CollectiveMmaINS1_34MainloopSm90TmaGmmaWarpSpecializedILi2ENS5_IJNS4_1CILi1EEESB_SB_EEENS1_35KernelTmaWarpSpecializedCooperativeEEENS5_IJNSA_ILi256EEENSA_ILi128EEENSA_ILi64EEEEEENS_6half_tENS5_IJlSB_lEEESJ_SK_NS4_8TiledMMAINS4_8MMA_AtomIJNS4_4SM904GMMA26MMA_64x128x16_F32F16F16_SSILNSO_5MajorE0ELSQ_0ELNSO_7ScaleInE1ELSR_1EEEEEENS4_6LayoutINS5_IJNSA_ILi2EEESB_SB_EEENS5_IJSB_NSA_ILi0EEESX_EEEEENS5_IJNS4_10UnderscoreES10_S10_EEEEENS4_13SM90_TMA_LOADENS4_14ComposedLayoutINS4_7SwizzleILi3ELi4ELi3EEENS4_18smem_ptr_flag_bitsILi16EEENSU_INS5_IJNSA_ILi8EEESH_EEENS5_IJSH_SB_EEEEEEEvNS4_8identityES13_S1D_vS1E_EENS_8epilogue10collective6detail29Sm90TmaWarpSpecializedAdapterINS1H_15DefaultEpilogueISJ_SK_SK_NS1G_6thread17LinearCombinationISJ_Li1EffLNS1L_9ScaleType4KindE0ELNS_15FloatRoundStyleE2ESJ_EENS1_15EpilogueDefaultEEEEEvvEEEEvNT_6ParamsE,@function
        .size           _ZN7cutlass13device_kernelINS_4gemm6kernel13GemmUniversalIN4cute5tupleIJiiiiEEENS1_10collective13CollectiveMmaINS1_34MainloopSm90TmaGmmaWarpSpecializedILi2ENS5_IJNS4_1CILi1EEESB_SB_EEENS1_35KernelTmaWarpSpecializedCooperativeEEENS5_IJNSA_ILi256EEENSA_ILi128EEENSA_ILi64EEEEEENS_6half_tENS5_IJlSB_lEEESJ_SK_NS4_8TiledMMAINS4_8MMA_AtomIJNS4_4SM904GMMA26MMA_64x128x16_F32F16F16_SSILNSO_5MajorE0ELSQ_0ELNSO_7ScaleInE1ELSR_1EEEEEENS4_6LayoutINS5_IJNSA_ILi2EEESB_SB_EEENS5_IJSB_NSA_ILi0EEESX_EEEEENS5_IJNS4_10UnderscoreES10_S10_EEEEENS4_13SM90_TMA_LOADENS4_14ComposedLayoutINS4_7SwizzleILi3ELi4ELi3EEENS4_18smem_ptr_flag_bitsILi16EEENSU_INS5_IJNSA_ILi8EEESH_EEENS5_IJSH_SB_EEEEEEEvNS4_8identityES13_S1D_vS1E_EENS_8epilogue10collective6detail29Sm90TmaWarpSpecializedAdapterINS1H_15DefaultEpilogueISJ_SK_SK_NS1G_6thread17LinearCombinationISJ_Li1EffLNS1L_9ScaleType4KindE0ELNS_15FloatRoundStyleE2ESJ_EENS1_15EpilogueDefaultEEEEEvvEEEEvNT_6ParamsE,(.L_x_316 - _ZN7cutlass13device_kernelINS_4gemm6kernel13GemmUniversalIN4cute5tupleIJiiiiEEENS1_10collective13CollectiveMmaINS1_34MainloopSm90TmaGmmaWarpSpecializedILi2ENS5_IJNS4_1CILi1EEESB_SB_EEENS1_35KernelTmaWarpSpecializedCooperativeEEENS5_IJNSA_ILi256EEENSA_ILi128EEENSA_ILi64EEEEEENS_6half_tENS5_IJlSB_lEEESJ_SK_NS4_8TiledMMAINS4_8MMA_AtomIJNS4_4SM904GMMA26MMA_64x128x16_F32F16F16_SSILNSO_5MajorE0ELSQ_0ELNSO_7ScaleInE1ELSR_1EEEEEENS4_6LayoutINS5_IJNSA_ILi2EEESB_SB_EEENS5_IJSB_NSA_ILi0EEESX_EEEEENS5_IJNS4_10UnderscoreES10_S10_EEEEENS4_13SM90_TMA_LOADENS4_14ComposedLayoutINS4_7SwizzleILi3ELi4ELi3EEENS4_18smem_ptr_flag_bitsILi16EEENSU_INS5_IJNSA_ILi8EEESH_EEENS5_IJSH_SB_EEEEEEEvNS4_8identityES13_S1D_vS1E_EENS_8epilogue10collective6detail29Sm90TmaWarpSpecializedAdapterINS1H_15DefaultEpilogueISJ_SK_SK_NS1G_6thread17LinearCombinationISJ_Li1EffLNS1L_9ScaleType4KindE0ELNS_15FloatRoundStyleE2ESJ_EENS1_15EpilogueDefaultEEEEEvvEEEEvNT_6ParamsE)
        .other          _ZN7cutlass13device_kernelINS_4gemm6kernel13GemmUniversalIN4cute5tupleIJiiiiEEENS1_10collective13CollectiveMmaINS1_34MainloopSm90TmaGmmaWarpSpecializedILi2ENS5_IJNS4_1CILi1EEESB_SB_EEENS1_35KernelTmaWarpSpecializedCooperativeEEENS5_IJNSA_ILi256EEENSA_ILi128EEENSA_ILi64EEEEEENS_6half_tENS5_IJlSB_lEEESJ_SK_NS4_8TiledMMAINS4_8MMA_AtomIJNS4_4SM904GMMA26MMA_64x128x16_F32F16F16_SSILNSO_5MajorE0ELSQ_0ELNSO_7ScaleInE1ELSR_1EEEEEENS4_6LayoutINS5_IJNSA_ILi2EEESB_SB_EEENS5_IJSB_NSA_ILi0EEESX_EEEEENS5_IJNS4_10UnderscoreES10_S10_EEEEENS4_13SM90_TMA_LOADENS4_14ComposedLayoutINS4_7SwizzleILi3ELi4ELi3EEENS4_18smem_ptr_flag_bitsILi16EEENSU_INS5_IJNSA_ILi8EEESH_EEENS5_IJSH_SB_EEEEEEEvNS4_8identityES13_S1D_vS1E_EENS_8epilogue10collective6detail29Sm90TmaWarpSpecializedAdapterINS1H_15DefaultEpilogueISJ_SK_SK_NS1G_6thread17LinearCombinationISJ_Li1EffLNS1L_9ScaleType4KindE0ELNS_15FloatRoundStyleE2ESJ_EENS1_15EpilogueDefaultEEEEEvvEEEEvNT_6ParamsE,@"STO_CUDA_ENTRY STV_DEFAULT"
_ZN7cutlass13device_kernelINS_4gemm6kernel13GemmUniversalIN4cute5tupleIJiiiiEEENS1_10collective13CollectiveMmaINS1_34MainloopSm90TmaGmmaWarpSpecializedILi2ENS5_IJNS4_1CILi1EEESB_SB_EEENS1_35KernelTmaWarpSpecializedCooperativeEEENS5_IJNSA_ILi256EEENSA_ILi128EEENSA_ILi64EEEEEENS_6half_tENS5_IJlSB_lEEESJ_SK_NS4_8TiledMMAINS4_8MMA_AtomIJNS4_4SM904GMMA26MMA_64x128x16_F32F16F16_SSILNSO_5MajorE0ELSQ_0ELNSO_7ScaleInE1ELSR_1EEEEEENS4_6LayoutINS5_IJNSA_ILi2EEESB_SB_EEENS5_IJSB_NSA_ILi0EEESX_EEEEENS5_IJNS4_10UnderscoreES10_S10_EEEEENS4_13SM90_TMA_LOADENS4_14ComposedLayoutINS4_7SwizzleILi3ELi4ELi3EEENS4_18smem_ptr_flag_bitsILi16EEENSU_INS5_IJNSA_ILi8EEESH_EEENS5_IJSH_SB_EEEEEEEvNS4_8identityES13_S1D_vS1E_EENS_8epilogue10collective6detail29Sm90TmaWarpSpecializedAdapterINS1H_15DefaultEpilogueISJ_SK_SK_NS1G_6thread17LinearCombinationISJ_Li1EffLNS1L_9ScaleType4KindE0ELNS_15FloatRoundStyleE2ESJ_EENS1_15EpilogueDefaultEEEEEvvEEEEvNT_6ParamsE:
[----:B------:R-:W0:Y:S01]  /*0000*/  LDC R1, c[0x0][0x28] ;  /* 0x00000a00ff017b82 */ /* 0x000e220000000800 */
[----:B------:R-:W1:Y:S01]  /*0010*/  S2R R18, SR_TID.X ;  /* 0x0000000000127919 */ /* 0x000e620000002100 */
[----:B------:R-:W-:Y:S01]  /*0020*/  ELECT P0, URZ, PT ;  /* 0x00000000003f782f */ /* 0x000fe20003800000 */
[----:B------:R-:W-:Y:S01]  /*0030*/  BSSY B0, `(.L_x_0) ;  /* 0x000000f000007945 */ /* 0x000fe20003800000 */
[--C-:B-1----:R-:W-:Y:S02]  /*0040*/  SHF.R.U32.HI R0, RZ, 0x5, R18.reuse ;  /* 0x00000005ff007819 */ /* 0x102fe40000011612 */
[----:B------:R-:W-:-:S03]  /*0050*/  SHF.R.U32.HI R22, RZ, 0x7, R18 ;  /* 0x00000007ff167819 */ /* 0x000fc60000011612 */
[----:B------:R-:W1:Y:S04]  /*0060*/  SHFL.IDX PT, R5, R0, RZ, 0x1f ;  /* 0x00001fff00057589 */ /* 0x000e6800000e0000 */
[----:B------:R2:W3:Y:S01]  /*0070*/  SHFL.IDX PT, R8, R22, RZ, 0x1f ;  /* 0x00001fff16087589 */ /* 0x0004e200000e0000 */
[----:B-1----:R-:W-:-:S13]  /*0080*/  ISETP.NE.OR P0, PT, R5, RZ, !P0 ;  /* 0x000000ff0500720c */ /* 0x002fda0004705670 */
[----:B0-23--:R-:W-:Y:S05]  /*0090*/  @P0 BRA `(.L_x_1) ;  /* 0x0000000000200947 */ /* 0x00dfea0003800000 */
[----:B------:R-:W-:Y:S02]  /*00a0*/  ULDC.64 UR4, c[0x0][0x198] ;  /* 0x0000660000047ab9 */ /* 0x000fe40000000a00 */
[----:B------:R-:W-:Y:S02]  /*00b0*/  UIADD3 UR6, UP0, UR4, 0xf0, URZ ;  /* 0x000000f004067890 */ /* 0x000fe4000ff1e03f */
[----:B------:R-:W-:Y:S02]  /*00c0*/  UIADD3 UR4, UP1, UR4, 0x1f0, URZ ;  /* 0x000001f004047890 */ /* 0x000fe4000ff3e03f */
[----:B------:R-:W-:Y:S02]  /*00d0*/  UIADD3.X UR7, URZ, UR5, URZ, UP0, !UPT ;  /* 0x000000053f077290 */ /* 0x000fe400087fe43f */
[----:B------:R-:W-:-:S07]  /*00e0*/  UIADD3.X UR5, URZ, UR5, URZ, UP1, !UPT ;  /* 0x000000053f057290 */ /* 0x000fce0008ffe43f */
[----:B------:R0:W-:Y:S02]  /*00f0*/  UTMACCTL.PF [UR6] ;  /* 0x00000000060079b9 */ /* 0x0001e40008040000 */
[----:B------:R0:W-:Y:S02]  /*0100*/  UTMACCTL.PF [UR4] ;  /* 0x00000000040079b9 */ /* 0x0001e40008040000 */
[----:B0-----:R-:W-:Y:S01]  /*0110*/  NOP ;  /* 0x0000000000007918 */ /* 0x001fe20000000000 */
.L_x_1:
[----:B------:R-:W-:Y:S05]  /*0120*/  BSYNC B0 ;  /* 0x0000000000007941 */ /* 0x000fea0003800000 */
.L_x_0:
[----:B------:R-:W0:Y:S02]  /*0130*/  SHFL.IDX PT, R2, R0, RZ, 0x1f ;  /* 0x00001fff00027589 */ /* 0x000e2400000e0000 */
[----:B0-----:R-:W-:-:S13]  /*0140*/  ISETP.NE.AND P0, PT, R2, RZ, PT ;  /* 0x000000ff0200720c */ /* 0x001fda0003f05270 */
[----:B------:R-:W-:Y:S05]  /*0150*/  @P0 BRA `(.L_x_2) ;  /* 0x0000000000480947 */ /* 0x000fea0003800000 */
[----:B------:R-:W0:Y:S01]  /*0160*/  S2UR UR8, SR_CgaCtaId ;  /* 0x00000000000879c3 */ /* 0x000e220000008800 */
[----:B------:R-:W-:Y:S01]  /*0170*/  UMOV UR4, 0x400 ;  /* 0x0000040000047882 */ /* 0x000fe20000000000 */
[----:B------:R-:W-:Y:S01]  /*0180*/  UMOV UR5, 0x1 ;  /* 0x0000000100057882 */ /* 0x000fe20000000000 */
[----:B------:R-:W-:Y:S01]  /*0190*/  UMOV UR6, 0x100 ;  /* 0x0000010000067882 */ /* 0x000fe20000000000 */
[----:B------:R-:W-:Y:S01]  /*01a0*/  ELECT P0, URZ, PT ;  /* 0x00000000003f782f */ /* 0x000fe20003800000 */
[----:B------:R-:W-:-:S04]  /*01b0*/  UIADD3 UR6, -UR6, 0x100000, URZ ;  /* 0x0010000006067890 */ /* 0x000fc8000fffe13f */
[----:B------:R-:W-:Y:S02]  /*01c0*/  USHF.L.U32 UR7, UR6, 0xb, URZ ;  /* 0x0000000b06077899 */ /* 0x000fe4000800063f */
[----:B------:R-:W-:Y:S02]  /*01d0*/  USHF.L.U32 UR6, UR6, 0x1, URZ ;  /* 0x0000000106067899 */ /* 0x000fe4000800063f */
[----:B0-----:R-:W-:Y:S02]  /*01e0*/  ULEA UR8, UR8, UR4, 0x18 ;  /* 0x0000000408087291 */ /* 0x001fe4000f8ec03f */
[----:B------:R-:W-:-:S04]  /*01f0*/  UIADD3 UR4, -UR5, 0x100000, URZ ;  /* 0x0010000005047890 */ /* 0x000fc8000fffe13f */
[----:B------:R-:W-:Y:S02]  /*0200*/  USHF.L.U32 UR5, UR4, 0xb, URZ ;  /* 0x0000000b04057899 */ /* 0x000fe4000800063f */
[----:B------:R-:W-:Y:S01]  /*0210*/  USHF.L.U32 UR4, UR4, 0x1, URZ ;  /* 0x0000000104047899 */ /* 0x000fe2000800063f */
[----:B------:R-:W0:Y:S11]  /*0220*/  FENCE.VIEW.ASYNC.S ;  /* 0x00000000000073c6 */ /* 0x000e360000000000 */
[----:B0-----:R0:W1:Y:S01]  /*0230*/  SYNCS.EXCH.64 URZ, [UR8], UR4 ;  /* 0x00000004083f75b2 */ /* 0x0010620008000100 */
[----:B------:R0:W2:Y:S01]  /*0240*/  SYNCS.EXCH.64 URZ, [UR8+0x10], UR6 ;  /* 0x00001006083f75b2 */ /* 0x0000a20008000100 */
[----:B------:R0:W3:Y:S01]  /*0250*/  SYNCS.EXCH.64 URZ, [UR8+0x8], UR4 ;  /* 0x00000804083f75b2 */ /* 0x0000e20008000100 */
[----:B------:R0:W4:Y:S01]  /*0260*/  SYNCS.EXCH.64 URZ, [UR8+0x18], UR6 ;  /* 0x00001806083f75b2 */ /* 0x0001220008000100 */
[----:B------:R-:W-:Y:S01]  /*0270*/  NOP ;  /* 0x0000000000007918 */ /* 0x000fe20000000000 */
.L_x_2:
[----:B------:R-:W5:Y:S01]  /*0280*/  SHFL.IDX PT, R0, R0, RZ, 0x1f ;  /* 0x00001fff00007589 */ /* 0x000f6200000e0000 */
[----:B------:R-:W1:Y:S01]  /*0290*/  LDC R2, c[0x0][0x65c] ;  /* 0x00019700ff027b82 */ /* 0x000e620000000800 */
[----:B------:R-:W-:Y:S02]  /*02a0*/  ELECT P0, URZ, PT ;  /* 0x00000000003f782f */ /* 0x000fe40003800000 */
[----:B------:R-:W-:Y:S01]  /*02b0*/  SHF.R.S32.HI R6, RZ, 0x1f, R5 ;  /* 0x0000001fff067819 */ /* 0x000fe20000011405 */
[----:B------:R-:W2:Y:S01]  /*02c0*/  S2R R3, SR_CTAID.Y ;  /* 0x0000000000037919 */ /* 0x000ea20000002600 */
[----:B0-----:R-:W-:Y:S01]  /*02d0*/  UMOV UR4, 0x20 ;  /* 0x0000002000047882 */ /* 0x001fe20000000000 */
[----:B------:R-:W-:Y:S01]  /*02e0*/  ISETP.NE.AND P2, PT, R8, RZ, PT ;  /* 0x000000ff0800720c */ /* 0x000fe20003f45270 */
[----:B------:R-:W-:Y:S01]  /*02f0*/  NOP ;  /* 0x0000000000007918 */ /* 0x000fe20000000000 */
[----:B------:R-:W0:Y:S01]  /*0300*/  S2R R4, SR_CTAID.X ;  /* 0x0000000000047919 */ /* 0x000e220000002500 */
[----:B------:R-:W-:Y:S01]  /*0310*/  LEA.HI R6, R6, R5, RZ, 0x2 ;  /* 0x0000000506067211 */ /* 0x000fe200078f10ff */
[----:B------:R-:W-:Y:S01]  /*0320*/  NOP ;  /* 0x0000000000007918 */ /* 0x000fe20000000000 */
[----:B-----5:R-:W-:-:S02]  /*0330*/  ISETP.NE.OR P0, PT, R0, RZ, !P0 ;  /* 0x000000ff0000720c */ /* 0x020fc40004705670 */
[----:B-1----:R-:W-:-:S04]  /*0340*/  ISETP.NE.AND P3, PT, R2, 0x1, PT ;  /* 0x000000010200780c */ /* 0x002fc80003f65270 */
[----:B------:R-:W-:Y:S02]  /*0350*/  P2R R0, PR, RZ, 0x8 ;  /* 0x00000008ff007803 */ /* 0x000fe40000000000 */
[----:B------:R-:W-:-:S05]  /*0360*/  LOP3.LUT R0, R6, 0xfffffffc, RZ, 0xc0, !PT ;  /* 0xfffffffc06007812 */ /* 0x000fca00078ec0ff */
[----:B------:R-:W-:Y:S01]  /*0370*/  VOTEU.ALL UP0, P0 ;  /* 0x00000000003f7886 */ /* 0x000fe20000000000 */
[----:B------:R-:W-:Y:S01]  /*0380*/  IMAD.IADD R0, R5, 0x1, -R0 ;  /* 0x0000000105007824 */ /* 0x000fe200078e0a00 */
[----:B------:R-:W0:Y:S01]  /*0390*/  @P3 LDC R17, c[0x0][0x10] ;  /* 0x00000400ff113b82 */ /* 0x000e220000000800 */
[----:B------:R-:W-:Y:S01]  /*03a0*/  VOTEU.ALL UP1, P0 ;  /* 0x00000000003f7886 */ /* 0x000fe20000020000 */
[----:B--2---:R-:W-:Y:S01]  /*03b0*/  @P3 IMAD.MOV.U32 R6, RZ, RZ, R3 ;  /* 0x000000ffff063224 */ /* 0x004fe200078e0003 */
[----:B------:R-:W-:Y:S01]  /*03c0*/  @!UP0 UMOV UR6, 0x400 ;  /* 0x0000040000068882 */ /* 0x000fe20000000000 */
[----:B------:R-:W-:-:S04]  /*03d0*/  @!UP0 UIADD3 UR4, -UR4, 0x100000, URZ ;  /* 0x0010000004048890 */ /* 0x000fc8000fffe13f */
[----:B------:R-:W-:Y:S02]  /*03e0*/  @!UP0 USHF.L.U32 UR5, UR4, 0xb, URZ ;  /* 0x0000000b04058899 */ /* 0x000fe4000800063f */
[----:B------:R-:W-:Y:S01]  /*03f0*/  @!UP0 USHF.L.U32 UR4, UR4, 0x1, URZ ;  /* 0x0000000104048899 */ /* 0x000fe2000800063f */
[----:B------:R-:W-:Y:S02]  /*0400*/  @P3 IMAD.MOV.U32 R7, RZ, RZ, RZ ;  /* 0x000000ffff073224 */ /* 0x000fe400078e00ff */
[----:B------:R-:W-:Y:S01]  /*0410*/  IMAD.MOV.U32 R5, RZ, RZ, RZ ;  /* 0x000000ffff057224 */ /* 0x000fe200078e00ff */
[----:B------:R-:W1:Y:S01]  /*0420*/  @!UP0 S2UR UR7, SR_CgaCtaId ;  /* 0x00000000000789c3 */ /* 0x000e620000008800 */
[----:B------:R-:W-:-:S07]  /*0430*/  @P3 IMAD.MOV.U32 R11, RZ, RZ, RZ ;  /* 0x000000ffff0b3224 */ /* 0x000fce00078e00ff */
[----:B------:R-:W2:Y:S01]  /*0440*/  @!P3 LDC R9, c[0x0][0xc] ;  /* 0x00000300ff09bb82 */ /* 0x000ea20000000800 */
[----:B0-----:R-:W-:-:S05]  /*0450*/  @P3 IMAD.WIDE.U32 R16, R4, R17, R6 ;  /* 0x0000001104103225 */ /* 0x001fca00078e0006 */
[----:B------:R-:W-:Y:S01]  /*0460*/  @P3 IADD3 R17, R17, R11, RZ ;  /* 0x0000000b11113210 */ /* 0x000fe20007ffe0ff */
[----:B-1----:R-:W-:Y:S01]  /*0470*/  @!UP0 ULEA UR6, UR7, UR6, 0x18 ;  /* 0x0000000607068291 */ /* 0x002fe2000f8ec03f */
[----:B------:R-:W-:Y:S01]  /*0480*/  VOTEU.ALL UP0, P0 ;  /* 0x00000000003f7886 */ /* 0x000fe20000000000 */
[----:B------:R-:W-:-:S04]  /*0490*/  ISETP.NE.AND P0, PT, R0, 0x3, PT ;  /* 0x000000030000780c */ /* 0x000fc80003f05270 */
[----:B------:R-:W-:Y:S01]  /*04a0*/  ISETP.EQ.OR P0, PT, R0, RZ, !P0 ;  /* 0x000000ff0000720c */ /* 0x000fe20004702670 */
[----:B--2---:R-:W-:-:S03]  /*04b0*/  @!P3 IMAD.WIDE.U32 R6, R9, R3, R4 ;  /* 0x000000030906b225 */ /* 0x004fc600078e0004 */
[C---:B------:R-:W-:Y:S01]  /*04c0*/  ISETP.EQ.AND P0, PT, R8.reuse, RZ, P0 ;  /* 0x000000ff0800720c */ /* 0x040fe20000702270 */
[----:B------:R-:W-:Y:S01]  /*04d0*/  VIADD R8, R8, 0xffffffff ;  /* 0xffffffff08087836 */ /* 0x000fe20000000000 */
[----:B------:R-:W0:Y:S02]  /*04e0*/  FENCE.VIEW.ASYNC.S ;  /* 0x00000000000073c6 */ /* 0x000e240000000000 */
[----:B0-----:R0:W3:Y:S01]  /*04f0*/  @!UP0 SYNCS.EXCH.64 URZ, [UR6+0x30], UR4 ;  /* 0x00003004063f85b2 */ /* 0x0010e20008000100 */
[----:B------:R-:W-:Y:S01]  /*0500*/  @!P3 IMAD.MOV.U32 R16, RZ, RZ, R6 ;  /* 0x000000ffff10b224 */ /* 0x000fe200078e0006 */
[----:B------:R-:W-:Y:S01]  /*0510*/  SEL R19, RZ, 0x1, !P0 ;  /* 0x00000001ff137807 */ /* 0x000fe20004000000 */
[----:B------:R-:W-:Y:S01]  /*0520*/  @!P3 IMAD.MOV.U32 R17, RZ, RZ, R7 ;  /* 0x000000ffff11b224 */ /* 0x000fe200078e0007 */
[----:B------:R-:W-:-:S04]  /*0530*/  ISETP.GE.U32.AND P1, PT, R8, 0x2, PT ;  /* 0x000000020800780c */ /* 0x000fc80003f26070 */
[----:B------:R-:W-:Y:S01]  /*0540*/  SEL R19, R19, 0x2, P1 ;  /* 0x0000000213137807 */ /* 0x000fe20000800000 */
[----:B------:R0:W3:Y:S01]  /*0550*/  @!UP1 SYNCS.EXCH.64 URZ, [UR6+0x38], UR4 ;  /* 0x00003804063f95b2 */ /* 0x0000e20008000100 */
[----:B------:R-:W-:Y:S01]  /*0560*/  NOP ;  /* 0x0000000000007918 */ /* 0x000fe20000000000 */
[----:B---34-:R-:W-:Y:S06]  /*0570*/  BAR.SYNC.DEFER_BLOCKING 0x0 ;  /* 0x0000000000007b1d */ /* 0x018fec0000010000 */
[----:B------:R-:W-:Y:S05]  /*0580*/  @!P2 BRA `(.L_x_3) ;  /* 0x000000a40080a947 */ /* 0x000fea0003800000 */
[----:B------:R-:W-:-:S13]  /*0590*/  ISETP.GT.U32.AND P0, PT, R8, 0x1, PT ;  /* 0x000000010800780c */ /* 0x000fda0003f04070 */
[----:B0-----:R-:W-:Y:S05]  /*05a0*/  @P0 EXIT ;  /* 0x000000000000094d */ /* 0x001fea0003800000 */
[----:B------:R-:W-:Y:S01]  /*05b0*/  ULDC.64 UR4, c[0x0][0x650] ;  /* 0x0001940000047ab9 */ /* 0x000fe20000000a00 */
[----:B------:R-:W-:Y:S01]  /*05c0*/  PRMT R0, RZ, 0x7610, R0 ;  /* 0x00007610ff007816 */ /* 0x000fe20000000000 */
[----:B------:R-:W-:Y:S01]  /*05d0*/  IMAD.MOV.U32 R152, RZ, RZ, -0x1 ;  /* 0xffffffffff987424 */ /* 0x000fe200078e00ff */
[----:B------:R-:W-:Y:S01]  /*05e0*/  ISETP.GE.U32.AND P0, PT, R16, UR4, PT ;  /* 0x0000000410007c0c */ /* 0x000fe2000bf06070 */
[----:B------:R-:W-:Y:S02]  /*05f0*/  IMAD.MOV.U32 R153, RZ, RZ, -0x1 ;  /* 0xffffffffff997424 */ /* 0x000fe400078e00ff */
[----:B------:R-:W-:Y:S01]  /*0600*/  IMAD.MOV.U32 R23, RZ, RZ, -0x1 ;  /* 0xffffffffff177424 */ /* 0x000fe200078e00ff */
[----:B------:R-:W-:-:S13]  /*0610*/  ISETP.GE.U32.AND.EX P0, PT, R17, UR5, PT, P0 ;  /* 0x0000000511007c0c */ /* 0x000fda000bf06100 */
[----:B------:R-:W-:Y:S05]  /*0620*/  @P0 BRA `(.L_x_4) ;  /* 0x0000000400540947 */ /* 0x000fea0003800000 */
[----:B------:R-:W0:Y:S01]  /*0630*/  LDC.64 R14, c[0x0][0x628] ;  /* 0x00018a00ff0e7b82 */ /* 0x000e220000000a00 */
[----:B------:R-:W-:Y:S01]  /*0640*/  IMAD.MOV.U32 R6, RZ, RZ, R16 ;  /* 0x000000ffff067224 */ /* 0x000fe200078e0010 */
[----:B------:R-:W-:-:S06]  /*0650*/  MOV R7, R17 ;  /* 0x0000001100077202 */ /* 0x000fcc0000000f00 */
[----:B------:R-:W1:Y:S08]  /*0660*/  LDC R0, c[0x0][0x630] ;  /* 0x00018c00ff007b82 */ /* 0x000e700000000800 */
[----:B------:R-:W2:Y:S01]  /*0670*/  LDC.64 R20, c[0x0][0x620] ;  /* 0x00018800ff147b82 */ /* 0x000ea20000000a00 */
[----:B0-----:R-:W-:-:S04]  /*0680*/  ISETP.NE.U32.AND P0, PT, R14, RZ, PT ;  /* 0x000000ff0e00720c */ /* 0x001fc80003f05070 */
[----:B------:R-:W-:-:S13]  /*0690*/  ISETP.NE.AND.EX P0, PT, R15, RZ, PT, P0 ;  /* 0x000000ff0f00720c */ /* 0x000fda0003f05300 */
[----:B-12---:R-:W-:Y:S05]  /*06a0*/  @!P0 BRA `(.L_x_5) ;  /* 0x0000000000288947 */ /* 0x006fea0003800000 */
[----:B------:R-:W0:Y:S02]  /*06b0*/  LDC R11, c[0x0][0x634] ;  /* 0x00018d00ff0b7b82 */ /* 0x000e240000000800 */
[----:B0-----:R-:W-:-:S05]  /*06c0*/  IADD3 R11, P0, R16, R11, RZ ;  /* 0x0000000b100b7210 */ /* 0x001fca0007f1e0ff */
[----:B------:R-:W-:-:S04]  /*06d0*/  IMAD.X R13, RZ, RZ, R17, P0 ;  /* 0x000000ffff0d7224 */ /* 0x000fc800000e0611 */
[----:B------:R-:W-:-:S04]  /*06e0*/  IMAD.WIDE.U32 R6, R13, R14, RZ ;  /* 0x0000000e0d067225 */ /* 0x000fc800078e00ff */
[----:B------:R-:W-:-:S04]  /*06f0*/  IMAD.WIDE.U32 R8, P0, R11, R15, R6 ;  /* 0x0000000f0b087225 */ /* 0x000fc80007800006 */
[----:B------:R-:W-:-:S04]  /*0700*/  IMAD.WIDE.U32 R6, R11, R14, RZ ;  /* 0x0000000e0b067225 */ /* 0x000fc800078e00ff */
[----:B------:R-:W-:Y:S01]  /*0710*/  IMAD.X R11, RZ, RZ, RZ, P0 ;  /* 0x000000ffff0b7224 */ /* 0x000fe200000e06ff */
[----:B------:R-:W-:Y:S01]  /*0720*/  IADD3 RZ, P0, R7, R8, RZ ;  /* 0x0000000807ff7210 */ /* 0x000fe20007f1e0ff */
[----:B------:R-:W-:-:S04]  /*0730*/  IMAD.MOV.U32 R10, RZ, RZ, R9 ;  /* 0x000000ffff0a7224 */ /* 0x000fc800078e0009 */
[----:B------:R-:W-:-:S08]  /*0740*/  IMAD.WIDE.U32.X R6, R13, R15, R10, P0 ;  /* 0x0000000f0d067225 */ /* 0x000fd000000e040a */
.L_x_5:
[-CC-:B------:R-:W-:Y:S01]  /*0750*/  SHF.R.U64 R23, R6, R0.reuse, R7.reuse ;  /* 0x0000000006177219 */ /* 0x180fe20000001207 */
[----:B------:R-:W0:Y:S01]  /*0760*/  LDC R10, c[0x0][0x618] ;  /* 0x00018600ff0a7b82 */ /* 0x000e220000000800 */
[----:B------:R-:W-:Y:S01]  /*0770*/  SHF.R.U32.HI R5, RZ, R0, R7 ;  /* 0x00000000ff057219 */ /* 0x000fe20000011607 */
[----:B------:R-:W-:Y:S01]  /*0780*/  ULDC UR4, c[0x0][0x150] ;  /* 0x0000540000047ab9 */ /* 0x000fe20000000800 */
[----:B------:R-:W-:Y:S02]  /*0790*/  IADD3 R9, P0, RZ, -R23, RZ ;  /* 0x80000017ff097210 */ /* 0x000fe40007f1e0ff */
[----:B------:R-:W-:-:S03]  /*07a0*/  I2FP.F32.U32 R0, R4 ;  /* 0x0000000400007245 */ /* 0x000fc60000201000 */
[----:B------:R-:W1:Y:S01]  /*07b0*/  LDC.64 R28, c[0x0][0x640] ;  /* 0x00019000ff1c7b82 */ /* 0x000e620000000a00 */
[----:B------:R-:W-:Y:S02]  /*07c0*/  IMAD.X R11, RZ, RZ, ~R5, P0 ;  /* 0x000000ffff0b7224 */ /* 0x000fe400000e0e05 */
[----:B------:R-:W-:Y:S01]  /*07d0*/  FMUL R0, R0, UR4 ;  /* 0x0000000400007c20 */ /* 0x000fe20008400000 */
[----:B------:R-:W-:Y:S01]  /*07e0*/  IMAD.WIDE.U32 R6, R9, R20, R16 ;  /* 0x0000001409067225 */ /* 0x000fe200078e0010 */
[----:B------:R-:W-:-:S03]  /*07f0*/  ULDC UR4, c[0x0][0x154] ;  /* 0x0000550000047ab9 */ /* 0x000fc60000000800 */
[----:B------:R-:W-:Y:S01]  /*0800*/  IMAD R8, R11, R20, RZ ;  /* 0x000000140b087224 */ /* 0x000fe200078e02ff */
[----:B------:R-:W2:Y:S01]  /*0810*/  LDC R5, c[0x0][0x144] ;  /* 0x00005100ff057b82 */ /* 0x000ea20000000800 */
[----:B------:R-:W3:Y:S02]  /*0820*/  F2I.U32.TRUNC.NTZ R0, R0 ;  /* 0x0000000000007305 */ /* 0x000ee4000020f000 */
[----:B------:R-:W-:-:S04]  /*0830*/  IMAD R9, R9, R21, R8 ;  /* 0x0000001509097224 */ /* 0x000fc800078e0208 */
[----:B------:R-:W-:Y:S01]  /*0840*/  IMAD.IADD R7, R7, 0x1, R9 ;  /* 0x0000000107077824 */ /* 0x000fe200078e0209 */
[----:B------:R-:W4:Y:S01]  /*0850*/  LDC R12, c[0x0][0x608] ;  /* 0x00018200ff0c7b82 */ /* 0x000f220000000800 */
[----:B------:R-:W-:-:S03]  /*0860*/  MOV R9, 0xffffffff ;  /* 0xffffffff00097802 */ /* 0x000fc60000000f00 */
[-CC-:B0-----:R-:W-:Y:S02]  /*0870*/  SHF.R.U64 R20, R6, R10.reuse, R7.reuse ;  /* 0x0000000a06147219 */ /* 0x181fe40000001207 */
[----:B------:R-:W-:Y:S02]  /*0880*/  I2FP.F32.U32 R6, R3 ;  /* 0x0000000300067245 */ /* 0x000fe40000201000 */
[----:B------:R-:W0:Y:S01]  /*0890*/  LDC R26, c[0x0][0x658] ;  /* 0x00019600ff1a7b82 */ /* 0x000e220000000800 */
[----:B-1----:R-:W-:Y:S01]  /*08a0*/  ISETP.NE.U32.AND P0, PT, R28, RZ, PT ;  /* 0x000000ff1c00720c */ /* 0x002fe20003f05070 */
[----:B---3--:R-:W-:Y:S01]  /*08b0*/  IMAD.MOV R8, RZ, RZ, -R0 ;  /* 0x000000ffff087224 */ /* 0x008fe200078e0a00 */
[----:B------:R-:W-:Y:S01]  /*08c0*/  SHF.R.U32.HI R7, RZ, R10, R7 ;  /* 0x0000000aff077219 */ /* 0x000fe20000011607 */
[----:B------:R-:W-:Y:S01]  /*08d0*/  FMUL R6, R6, UR4 ;  /* 0x0000000406067c20 */ /* 0x000fe20008400000 */
[----:B------:R-:W-:-:S03]  /*08e0*/  ISETP.NE.AND.EX P0, PT, R29, RZ, PT, P0 ;  /* 0x000000ff1d00720c */ /* 0x000fc60003f05300 */
[----:B------:R-:W1:Y:S01]  /*08f0*/  LDC R14, c[0x0][0x148] ;  /* 0x00005200ff0e7b82 */ /* 0x000e620000000800 */
[----:B--2---:R-:W-:-:S07]  /*0900*/  IMAD R0, R5, R8, R4 ;  /* 0x0000000805007224 */ /* 0x004fce00078e0204 */
[----:B------:R-:W2:Y:S01]  /*0910*/  LDC R24, c[0x0][0x600] ;  /* 0x00018000ff187b82 */ /* 0x000ea20000000800 */
[-CC-:B----4-:R-:W-:Y:S02]  /*0920*/  SHF.R.U64 R30, R20, R12.reuse, R7.reuse ;  /* 0x0000000c141e7219 */ /* 0x190fe40000001207 */
[----:B------:R-:W-:Y:S01]  /*0930*/  SHF.R.U32.HI R5, RZ, R12, R7 ;  /* 0x0000000cff057219 */ /* 0x000fe20000011607 */
[----:B------:R-:W-:Y:S01]  /*0940*/  IMAD.MOV.U32 R7, RZ, RZ, 0x1 ;  /* 0x00000001ff077424 */ /* 0x000fe200078e00ff */
[----:B------:R3:W4:Y:S03]  /*0950*/  F2I.U32.TRUNC.NTZ R12, R6 ;  /* 0x00000006000c7305 */ /* 0x000726000020f000 */
[----:B------:R-:W1:Y:S01]  /*0960*/  LDC R15, c[0x0][0x648] ;  /* 0x00019200ff0f7b82 */ /* 0x000e620000000800 */
[-C--:B0-----:R-:W-:Y:S02]  /*0970*/  SHF.L.U32 R4, R9, R26.reuse, RZ ;  /* 0x0000001a09047219 */ /* 0x081fe400000006ff */
[----:B------:R-:W-:-:S02]  /*0980*/  SHF.R.U64 R32, R30, R26, R5 ;  /* 0x0000001a1e207219 */ /* 0x000fc40000001205 */
[----:B------:R-:W-:Y:S02]  /*0990*/  LOP3.LUT R11, RZ, R4, RZ, 0x33, !PT ;  /* 0x00000004ff0b7212 */ /* 0x000fe400078e33ff */
[-C--:B------:R-:W-:Y:S01]  /*09a0*/  SHF.R.U32.HI R5, RZ, R26.reuse, R5 ;  /* 0x0000001aff057219 */ /* 0x080fe20000011605 */
[----:B------:R-:W0:Y:S01]  /*09b0*/  LDC R21, c[0x0][0x638] ;  /* 0x00018e00ff157b82 */ /* 0x000e220000000800 */
[----:B------:R-:W-:Y:S01]  /*09c0*/  SHF.L.U32 R10, R7, R26, RZ ;  /* 0x0000001a070a7219 */ /* 0x000fe200000006ff */
[----:B------:R-:W-:-:S06]  /*09d0*/  IMAD.MOV.U32 R4, RZ, RZ, R32 ;  /* 0x000000ffff047224 */ /* 0x000fcc00078e0020 */
[----:B------:R-:W0:Y:S01]  /*09e0*/  LDC R152, c[0x0][0x610] ;  /* 0x00018400ff987b82 */ /* 0x000e220000000800 */
[----:B---34-:R-:W-:Y:S05]  /*09f0*/  @!P0 BRA `(.L_x_6) ;  /* 0x0000000000288947 */ /* 0x018fea0003800000 */
[----:B------:R-:W3:Y:S02]  /*0a00*/  LDC R9, c[0x0][0x64c] ;  /* 0x00019300ff097b82 */ /* 0x000ee40000000800 */
[----:B---3--:R-:W-:-:S05]  /*0a10*/  IADD3 R9, P0, R32, R9, RZ ;  /* 0x0000000920097210 */ /* 0x008fca0007f1e0ff */
        /* <DEDUP_REMOVED lines=8> */
.L_x_6:
[----:B-1----:R-:W-:Y:S01]  /*0aa0*/  SHF.R.U64 R4, R4, R15, R5 ;  /* 0x0000000f04047219 */ /* 0x002fe20000001205 */
[----:B------:R-:W-:Y:S01]  /*0ab0*/  IMAD.MOV R12, RZ, RZ, -R12 ;  /* 0x000000ffff0c7224 */ /* 0x000fe200078e0a0c */
[----:B------:R-:W-:Y:S02]  /*0ac0*/  LOP3.LUT R11, R30, R11, RZ, 0xc0, !PT ;  /* 0x0000000b1e0b7212 */ /* 0x000fe400078ec0ff */
[----:B--2---:R-:W-:Y:S01]  /*0ad0*/  IADD3 R5, R24, -0x1, RZ ;  /* 0xffffffff18057810 */ /* 0x004fe20007ffe0ff */
[----:B------:R-:W-:Y:S02]  /*0ae0*/  IMAD.MOV R6, RZ, RZ, -R4 ;  /* 0x000000ffff067224 */ /* 0x000fe400078e0a04 */
[----:B------:R-:W-:Y:S01]  /*0af0*/  @P3 IMAD R0, R14, R12, R3 ;  /* 0x0000000c0e003224 */ /* 0x000fe200078e0203 */
[----:B------:R-:W-:Y:S01]  /*0b00*/  LOP3.LUT R5, R20, R5, RZ, 0xc0, !PT ;  /* 0x0000000514057212 */ /* 0x000fe200078ec0ff */
[----:B------:R-:W-:Y:S02]  /*0b10*/  IMAD R11, R10, R4, R11 ;  /* 0x000000040a0b7224 */ /* 0x000fe400078e020b */
[----:B0-----:R-:W-:-:S02]  /*0b20*/  IMAD R3, R6, R21, R32 ;  /* 0x0000001506037224 */ /* 0x001fc400078e0220 */
[----:B------:R-:W-:Y:S02]  /*0b30*/  IMAD R152, R11, R152, R0 ;  /* 0x000000980b987224 */ /* 0x000fe400078e0200 */
[----:B------:R-:W-:Y:S02]  /*0b40*/  IMAD R3, R3, R24, R5 ;  /* 0x0000001803037224 */ /* 0x000fe400078e0205 */
[----:B------:R-:W-:-:S03]  /*0b50*/  IMAD.MOV.U32 R0, RZ, RZ, 0x1 ;  /* 0x00000001ff007424 */ /* 0x000fc600078e00ff */
[----:B------:R-:W-:Y:S02]  /*0b60*/  SEL R153, R3, R152, !P3 ;  /* 0x0000009803997207 */ /* 0x000fe40005800000 */
[----:B------:R-:W-:-:S07]  /*0b70*/  SEL R152, R152, R3, !P3 ;  /* 0x0000000398987207 */ /* 0x000fce0005800000 */
.L_x_4:
[----:B------:R-:W-:-:S08]  /*0b80*/  NOP ;  /* 0x0000000000007918 */ /* 0x000fd00000000000 */
[----:B------:R-:W0:Y:S02]  /*0b90*/  USETMAXREG.TRY_ALLOC.CTAPOOL UP0, 0xe8 ;  /* 0x000000e8000079c8 */ /* 0x000e240008000600 */
[----:B0-----:R-:W-:-:S13]  /*0ba0*/  PLOP3.LUT P0, PT, PT, PT, UP0, 0x80, 0x0 ;  /* 0x000000000000781c */ /* 0x001fda0003f0f008 */
[----:B------:R-:W-:Y:S05]  /*0bb0*/  @!P0 BRA `(.L_x_4) ;  /* 0xfffffffc00f08947 */ /* 0x000fea000383ffff */
[----:B------:R-:W-:Y:S01]  /*0bc0*/  ULDC.64 UR4, c[0x0][0x598] ;  /* 0x0001660000047ab9 */ /* 0x000fe20000000a00 */
[----:B------:R-:W-:Y:S01]  /*0bd0*/  ULDC.64 UR36, c[0x0][0x208] ;  /* 0x0000820000247ab9 */ /* 0x000fe20000000a00 */
[----:B------:R-:W-:-:S04]  /*0be0*/  ISETP.NE.U32.AND P0, PT, RZ, UR4, PT ;  /* 0x00000004ff007c0c */ /* 0x000fc8000bf05070 */
[----:B------:R-:W-:-:S13]  /*0bf0*/  ISETP.NE.AND.EX P0, PT, RZ, UR5, PT, P0 ;  /* 0x00000005ff007c0c */ /* 0x000fda000bf05300 */
[----:B------:R-:W-:Y:S05]  /*0c00*/  @!P0 BRA `(.L_x_7) ;  /* 0x00000000001c8947 */ /* 0x000fea0003800000 */
[----:B------:R-:W0:Y:S02]  /*0c10*/  LDC.64 R4, c[0x0][0x598] ;  /* 0x00016600ff047b82 */ /* 0x000e240000000a00 */
[----:B0-----:R-:W2:Y:S02]  /*0c20*/  LDG.E.64 R4, desc[UR36][R4.64] ;  /* 0x0000002404047981 */ /* 0x001ea4000c1e1b00 */
[----:B--2---:R-:W-:-:S04]  /*0c30*/  ISETP.NE.U32.AND P0, PT, R4, RZ, PT ;  /* 0x000000ff0400720c */ /* 0x004fc80003f05070 */
[----:B------:R-:W-:-:S13]  /*0c40*/  ISETP.NE.AND.EX P0, PT, R5, RZ, PT, P0 ;  /* 0x000000ff0500720c */ /* 0x000fda0003f05300 */
[----:B------:R-:W-:Y:S05]  /*0c50*/  @!P0 BRA `(.L_x_7) ;  /* 0x0000000000088947 */ /* 0x000fea0003800000 */
[----:B------:R0:W5:Y:S01]  /*0c60*/  LD.E R154, desc[UR36][R4.64] ;  /* 0x00000024049a7980 */ /* 0x000162000c101900 */
[----:B------:R-:W-:Y:S05]  /*0c70*/  BRA `(.L_x_8) ;  /* 0x0000000000247947 */ /* 0x000fea0003800000 */
.L_x_7:
[----:B------:R-:W-:Y:S02]  /*0c80*/  ULDC.64 UR4, c[0x0][0x588] ;  /* 0x0001620000047ab9 */ /* 0x000fe40000000a00 */
[----:B------:R-:W-:-:S04]  /*0c90*/  ISETP.NE.U32.AND P0, PT, RZ, UR4, PT ;  /* 0x00000004ff007c0c */ /* 0x000fc8000bf05070 */
[----:B------:R-:W-:-:S13]  /*0ca0*/  ISETP.NE.AND.EX P0, PT, RZ, UR5, PT, P0 ;  /* 0x00000005ff007c0c */ /* 0x000fda000bf05300 */
[----:B------:R-:W-:Y:S05]  /*0cb0*/  @!P0 BRA `(.L_x_9) ;  /* 0x00000000000c8947 */ /* 0x000fea0003800000 */
[----:B------:R-:W0:Y:S02]  /*0cc0*/  LDC.64 R154, c[0x0][0x588] ;  /* 0x00016200ff9a7b82 */ /* 0x000e240000000a00 */
[----:B0-----:R1:W5:Y:S01]  /*0cd0*/  LDG.E R154, desc[UR36][R154.64] ;  /* 0x000000249a9a7981 */ /* 0x001362000c1e1900 */
[----:B------:R-:W-:Y:S05]  /*0ce0*/  BRA `(.L_x_8) ;  /* 0x0000000000087947 */ /* 0x000fea0003800000 */
.L_x_9:
[----:B------:R-:W-:Y:S02]  /*0cf0*/  ULDC UR4, c[0x0][0x580] ;  /* 0x0001600000047ab9 */ /* 0x000fe40000000800 */
[----:B------:R-:W-:-:S07]  /*0d00*/  IMAD.U32 R154, RZ, RZ, UR4 ;  /* 0x00000004ff9a7e24 */ /* 0x000fce000f8e00ff */
.L_x_8:
[----:B------:R-:W-:Y:S02]  /*0d10*/  ULDC.64 UR4, c[0x0][0x5a0] ;  /* 0x0001680000047ab9 */ /* 0x000fe40000000a00 */
[----:B------:R-:W-:-:S04]  /*0d20*/  ISETP.NE.U32.AND P0, PT, RZ, UR4, PT ;  /* 0x00000004ff007c0c */ /* 0x000fc8000bf05070 */
[----:B------:R-:W-:-:S13]  /*0d30*/  ISETP.NE.AND.EX P0, PT, RZ, UR5, PT, P0 ;  /* 0x00000005ff007c0c */ /* 0x000fda000bf05300 */
[----:B------:R-:W-:Y:S05]  /*0d40*/  @!P0 BRA `(.L_x_10) ;  /* 0x00000000001c8947 */ /* 0x000fea0003800000 */
[----:B0-----:R-:W0:Y:S02]  /*0d50*/  LDC.64 R4, c[0x0][0x5a0] ;  /* 0x00016800ff047b82 */ /* 0x001e240000000a00 */
[----:B0-----:R-:W2:Y:S02]  /*0d60*/  LDG.E.64 R4, desc[UR36][R4.64] ;  /* 0x0000002404047981 */ /* 0x001ea4000c1e1b00 */
[----:B--2---:R-:W-:-:S04]  /*0d70*/  ISETP.NE.U32.AND P0, PT, R4, RZ, PT ;  /* 0x000000ff0400720c */ /* 0x004fc80003f05070 */
[----:B------:R-:W-:-:S13]  /*0d80*/  ISETP.NE.AND.EX P0, PT, R5, RZ, PT, P0 ;  /* 0x000000ff0500720c */ /* 0x000fda0003f05300 */
[----:B------:R-:W-:Y:S05]  /*0d90*/  @!P0 BRA `(.L_x_10) ;  /* 0x0000000000088947 */ /* 0x000fea0003800000 */
[----:B-1----:R0:W5:Y:S01]  /*0da0*/  LD.E R155, desc[UR36][R4.64] ;  /* 0x00000024049b7980 */ /* 0x002162000c101900 */
[----:B------:R-:W-:Y:S05]  /*0db0*/  BRA `(.L_x_11) ;  /* 0x0000000000247947 */ /* 0x000fea0003800000 */
.L_x_10:
[----:B------:R-:W-:Y:S02]  /*0dc0*/  ULDC.64 UR4, c[0x0][0x590] ;  /* 0x0001640000047ab9 */ /* 0x000fe40000000a00 */
[----:B------:R-:W-:-:S04]  /*0dd0*/  ISETP.NE.U32.AND P0, PT, RZ, UR4, PT ;  /* 0x00000004ff007c0c */ /* 0x000fc8000bf05070 */
[----:B------:R-:W-:-:S13]  /*0de0*/  ISETP.NE.AND.EX P0, PT, RZ, UR5, PT, P0 ;  /* 0x00000005ff007c0c */ /* 0x000fda000bf05300 */
[----:B------:R-:W-:Y:S05]  /*0df0*/  @!P0 BRA `(.L_x_12) ;  /* 0x00000000000c8947 */ /* 0x000fea0003800000 */
[----:B0-----:R-:W1:Y:S02]  /*0e00*/  LDC.64 R4, c[0x0][0x590] ;  /* 0x00016400ff047b82 */ /* 0x001e640000000a00 */
[----:B-1----:R1:W5:Y:S01]  /*0e10*/  LDG.E R155, desc[UR36][R4.64] ;  /* 0x00000024049b7981 */ /* 0x002362000c1e1900 */
[----:B------:R-:W-:Y:S05]  /*0e20*/  BRA `(.L_x_11) ;  /* 0x0000000000087947 */ /* 0x000fea0003800000 */
.L_x_12:
[----:B------:R-:W-:Y:S02]  /*0e30*/  ULDC UR4, c[0x0][0x584] ;  /* 0x0001610000047ab9 */ /* 0x000fe40000000800 */
[----:B-1----:R-:W-:-:S07]  /*0e40*/  IMAD.U32 R155, RZ, RZ, UR4 ;  /* 0x00000004ff9b7e24 */ /* 0x002fce000f8e00ff */
.L_x_11:
[----:B------:R-:W-:-:S13]  /*0e50*/  LOP3.LUT P0, RZ, R0, 0xff, RZ, 0xc0, !PT ;  /* 0x000000ff00ff7812 */ /* 0x000fda000780c0ff */
[----:B------:R-:W-:Y:S05]  /*0e60*/  @!P0 EXIT ;  /* 0x000000000000894d */ /* 0x000fea0003800000 */
[----:B------:R-:W-:Y:S01]  /*0e70*/  ULDC UR4, c[0x0][0x28c] ;  /* 0x0000a30000047ab9 */ /* 0x000fe20000000800 */
[----:B------:R-:W-:Y:S01]  /*0e80*/  LOP3.LUT R164, R19, 0x1, RZ, 0xfc, !PT ;  /* 0x0000000113a47812 */ /* 0x000fe200078efcff */
[----:B------:R-:W-:Y:S01]  /*0e90*/  UIADD3 UR4, UR4, 0x3f, URZ ;  /* 0x0000003f04047890 */ /* 0x000fe2000fffe03f */
[----:B------:R-:W-:Y:S01]  /*0ea0*/  UMOV UR38, URZ ;  /* 0x0000003f00267c82 */ /* 0x000fe20008000000 */
[----:B------:R-:W-:Y:S02]  /*0eb0*/  UMOV UR39, URZ ;  /* 0x0000003f00277c82 */ /* 0x000fe40008000000 */
[----:B------:R-:W-:-:S04]  /*0ec0*/  USHF.R.S32.HI UR5, URZ, 0x1f, UR4 ;  /* 0x0000001f3f057899 */ /* 0x000fc80008011404 */
[----:B------:R-:W-:-:S04]  /*0ed0*/  ULEA.HI UR5, UR5, UR4, URZ, 0x6 ;  /* 0x0000000405057291 */ /* 0x000fc8000f8f303f */
[----:B------:R-:W-:-:S12]  /*0ee0*/  USHF.R.S32.HI UR40, URZ, 0x6, UR5 ;  /* 0x000000063f287899 */ /* 0x000fd80008011405 */
.L_x_284:
[----:B------:R-:W-:Y:S01]  /*0ef0*/  LOP3.LUT R0, R18, 0x80, RZ, 0xc0, !PT ;  /* 0x0000008012007812 */ /* 0x000fe200078ec0ff */
[----:B--2---:R-:W2:Y:S01]  /*0f00*/  S2UR UR7, SR_CgaCtaId ;  /* 0x00000000000779c3 */ /* 0x004ea20000008800 */
[----:B------:R-:W-:Y:S02]  /*0f10*/  UMOV UR6, 0x400 ;  /* 0x0000040000067882 */ /* 0x000fe40000000000 */
[----:B------:R-:W-:-:S06]  /*0f20*/  SHF.R.U32.HI R0, RZ, 0x7, R0 ;  /* 0x00000007ff007819 */ /* 0x000fcc0000011600 */
[----:B---3--:R-:W3:Y:S01]  /*0f30*/  SHFL.IDX PT, R0, R0, RZ, 0x1f ;  /* 0x00001fff00007589 */ /* 0x008ee200000e0000 */
[----:B--2---:R-:W-:Y:S01]  /*0f40*/  ULEA UR42, UR7, UR6, 0x18 ;  /* 0x00000006072a7291 */ /* 0x004fe2000f8ec03f */
[----:B---3--:R-:W-:-:S13]  /*0f50*/  R2UR UR4, R0 ;  /* 0x00000000000472ca */ /* 0x008fda00000e0000 */
[----:B------:R-:W-:-:S04]  /*0f60*/  ULEA.HI UR5, UR4, UR4, URZ, 0x1 ;  /* 0x0000000404057291 */ /* 0x000fc8000f8f083f */
[----:B------:R-:W-:-:S04]  /*0f70*/  ULOP3.LUT UR5, UR5, 0x7fffe, URZ, 0xc0, !UPT ;  /* 0x0007fffe05057892 */ /* 0x000fc8000f8ec03f */
[----:B------:R-:W-:-:S03]  /*0f80*/  UIADD3 UR5, UR4, -UR5, URZ ;  /* 0x8000000504057290 */ /* 0x000fc6000fffe03f */
[----:B------:R-:W-:Y:S01]  /*0f90*/  ULDC UR4, c[0x0][0x28c] ;  /* 0x0000a30000047ab9 */ /* 0x000fe20000000800 */
[----:B------:R-:W-:Y:S01]  /*0fa0*/  ULEA UR5, UR5, UR42, 0xd ;  /* 0x0000002a05057291 */ /* 0x000fe2000f8e683f */
[----:B------:R-:W-:-:S03]  /*0fb0*/  ISETP.LT.AND P0, PT, RZ, UR4, PT ;  /* 0x00000004ff007c0c */ /* 0x000fc6000bf01270 */
[----:B------:R-:W-:-:S04]  /*0fc0*/  UIADD3 UR5, UR5, 0x100, URZ ;  /* 0x0000010005057890 */ /* 0x000fc8000fffe03f */
[----:B------:R-:W-:-:S04]  /*0fd0*/  USHF.R.U32.HI UR5, URZ, 0x4, UR5 ;  /* 0x000000043f057899 */ /* 0x000fc80008011605 */
[----:B------:R-:W-:Y:S02]  /*0fe0*/  ULOP3.LUT UR41, UR5, 0x3fff, URZ, 0xc0, !UPT ;  /* 0x00003fff05297892 */ /* 0x000fe4000f8ec03f */
[----:B-1--45:R-:W-:Y:S10]  /*0ff0*/  @P0 BRA `(.L_x_13) ;  /* 0x0000000000400947 */ /* 0x032ff40003800000 */
[----:B------:R-:W-:Y:S01]  /*1000*/  MOV R0, 0x0 ;  /* 0x0000000000007802 */ /* 0x000fe20000000f00 */
[----:B------:R-:W-:Y:S01]  /*1010*/  ULDC.64 UR4, c[0x4][0x68] ;  /* 0x01001a0000047ab9 */ /* 0x000fe20000000a00 */
[----:B------:R-:W-:Y:S01]  /*1020*/  ULDC.64 UR6, c[0x4][0x8] ;  /* 0x0100020000067ab9 */ /* 0x000fe20000000a00 */
[----:B01----:R-:W-:Y:S01]  /*1030*/  IMAD.U32 R4, RZ, RZ, UR4 ;  /* 0x00000004ff047e24 */ /* 0x003fe2000f8e00ff */
[----:B------:R0:W1:Y:S01]  /*1040*/  LDC.64 R14, c[0x4][R0] ;  /* 0x01000000000e7b82 */ /* 0x0000620000000a00 */
[----:B------:R-:W-:Y:S01]  /*1050*/  IMAD.U32 R5, RZ, RZ, UR5 ;  /* 0x00000005ff057e24 */ /* 0x000fe2000f8e00ff */
[----:B------:R-:W-:Y:S01]  /*1060*/  ULDC.64 UR4, c[0x4][0x70] ;  /* 0x01001c0000047ab9 */ /* 0x000fe20000000a00 */
[----:B------:R-:W-:Y:S01]  /*1070*/  IMAD.U32 R10, RZ, RZ, UR6 ;  /* 0x00000006ff0a7e24 */ /* 0x000fe2000f8e00ff */
[----:B------:R-:W-:Y:S01]  /*1080*/  MOV R6, UR4 ;  /* 0x0000000400067c02 */ /* 0x000fe20008000f00 */
[----:B------:R-:W-:Y:S02]  /*1090*/  IMAD.U32 R7, RZ, RZ, UR5 ;  /* 0x00000005ff077e24 */ /* 0x000fe4000f8e00ff */
[----:B------:R-:W-:-:S02]  /*10a0*/  IMAD.U32 R11, RZ, RZ, UR7 ;  /* 0x00000007ff0b7e24 */ /* 0x000fc4000f8e00ff */
[----:B------:R-:W-:Y:S02]  /*10b0*/  IMAD.MOV.U32 R8, RZ, RZ, 0x1e1 ;  /* 0x000001e1ff087424 */ /* 0x000fe400078e00ff */
[----:B------:R-:W-:Y:S02]  /*10c0*/  IMAD.MOV.U32 R12, RZ, RZ, 0x1 ;  /* 0x00000001ff0c7424 */ /* 0x000fe400078e00ff */
[----:B0-----:R-:W-:-:S07]  /*10d0*/  IMAD.MOV.U32 R13, RZ, RZ, RZ ;  /* 0x000000ffff0d7224 */ /* 0x001fce00078e00ff */
[----:B------:R-:W-:-:S07]  /*10e0*/  LEPC R20, `(.L_x_13) ;  /* 0x000000001014794e */ /* 0x000fce0000000000 */
[----:B-1---5:R-:W-:Y:S05]  /*10f0*/  CALL.ABS.NOINC R14 ;  /* 0x000000000e007343 */ /* 0x022fea0003c00000 */
.L_x_13:
[----:B------:R-:W-:-:S13]  /*1100*/  ISETP.NE.AND P0, PT, R164, 0x3, PT ;  /* 0x00000003a400780c */ /* 0x000fda0003f05270 */
[----:B------:R-:W-:Y:S05]  /*1110*/  @!P0 BRA `(.L_x_14) ;  /* 0x0000000000048947 */ /* 0x000fea0003800000 */
[----:B------:R-:W-:Y:S01]  /*1120*/  BPT.TRAP 0x1 ;  /* 0x000000040000795c */ /* 0x000fe20000300000 */
.L_x_14:
[----:B------:R-:W-:Y:S01]  /*1130*/  IMAD.U32 R0, RZ, RZ, UR38 ;  /* 0x00000026ff007e24 */ /* 0x000fe2000f8e00ff */
[----:B------:R-:W-:-:S04]  /*1140*/  MOV R3, UR39 ;  /* 0x0000002700037c02 */ /* 0x000fc80008000f00 */
[----:B------:R-:W-:Y:S02]  /*1150*/  LEA R3, R3, UR42, 0x3 ;  /* 0x0000002a03037c11 */ /* 0x000fe4000f8e18ff */
[----:B------:R-:W-:-:S04]  /*1160*/  SHF.L.U32 R0, R0, 0x1f, RZ ;  /* 0x0000001f00007819 */ /* 0x000fc800000006ff */
[----:B------:R2:W3:Y:S01]  /*1170*/  SYNCS.PHASECHK.TRANS64.TRYWAIT P1, [R3+URZ], R0 ;  /* 0x00000000030075a7 */ /* 0x0004e2000802017f */
[----:B------:R-:W-:Y:S05]  /*1180*/  @!P0 BRA `(.L_x_15) ;  /* 0x0000000000048947 */ /* 0x000fea0003800000 */
[----:B------:R-:W-:Y:S01]  /*1190*/  BPT.TRAP 0x1 ;  /* 0x000000040000795c */ /* 0x000fe20000300000 */
.L_x_15:
[----:B---3--:R-:W-:Y:S05]  /*11a0*/  @P1 BRA `(.L_x_16) ;  /* 0x0000000000081947 */ /* 0x008fea0003800000 */
[----:B------:R-:W3:Y:S02]  /*11b0*/  SYNCS.PHASECHK.TRANS64.TRYWAIT P1, [R3+URZ], R0 ;  /* 0x00000000030075a7 */ /* 0x000ee4000802017f */
[----:B---3--:R-:W-:Y:S05]  /*11c0*/  @!P1 BRA `(.L_x_17) ;  /* 0x000000ac00b89947 */ /* 0x008fea0003800000 */
.L_x_16:
[----:B------:R-:W-:-:S04]  /*11d0*/  UISETP.LT.AND UP0, UPT, UR40, 0x1, UPT ;  /* 0x000000012800788c */ /* 0x000fc8000bf01270 */
[----:B------:R-:W-:-:S04]  /*11e0*/  USEL UR4, UR40, 0x1, UP0 ;  /* 0x0000000128047887 */ /* 0x000fc80008000000 */
[----:B------:R-:W-:-:S06]  /*11f0*/  UIADD3 UR4, UR40, -UR4, URZ ;  /* 0x8000000428047290 */ /* 0x000fcc000fffe03f */
[----:B--23--:R-:W-:Y:S01]  /*1200*/  IMAD.U32 R0, RZ, RZ, UR4 ;  /* 0x00000004ff007e24 */ /* 0x00cfe2000f8e00ff */
[----:B------:R-:W-:Y:S05]  /*1210*/  WARPSYNC.ALL ;  /* 0x0000000000007948 */ /* 0x000fea0003800000 */
[----:B------:R-:W-:Y:S01]  /*1220*/  ISETP.GE.AND P1, PT, R0, 0x1, PT ;  /* 0x000000010000780c */ /* 0x000fe20003f26270 */
[----:B------:R-:W-:Y:S01]  /*1230*/  UIADD3 UR4, UR42, 0x10100, URZ ;  /* 0x000101002a047890 */ /* 0x000fe2000fffe03f */
[----:B------:R-:W-:Y:S01]  /*1240*/  WARPGROUP.ARRIVE ;  /* 0x00000000000079c5 */ /* 0x000fe20000000000 */
[----:B------:R-:W-:Y:S01]  /*1250*/  UMOV UR9, 0x40000040 ;  /* 0x4000004000097882 */ /* 0x000fe20000000000 */
[----:B------:R-:W-:Y:S01]  /*1260*/  UMOV UR11, 0x40000040 ;  /* 0x40000040000b7882 */ /* 0x000fe20000000000 */
[----:B------:R-:W-:-:S04]  /*1270*/  USHF.R.U32.HI UR4, URZ, 0x4, UR4 ;  /* 0x000000043f047899 */ /* 0x000fc80008011604 */
[----:B------:R-:W-:Y:S02]  /*1280*/  ULOP3.LUT UR5, UR4, 0x3fff, URZ, 0xc0, !UPT ;  /* 0x00003fff04057892 */ /* 0x000fe4000f8ec03f */
[----:B------:R-:W-:Y:S02]  /*1290*/  ULOP3.LUT UR4, UR41, 0x10000, URZ, 0xfc, !UPT ;  /* 0x0001000029047892 */ /* 0x000fe4000f8efc3f */
[----:B------:R-:W-:Y:S02]  /*12a0*/  ULOP3.LUT UR5, UR5, 0x10000, URZ, 0xfc, !UPT ;  /* 0x0001000005057892 */ /* 0x000fe4000f8efc3f */
[----:B------:R-:W-:Y:S02]  /*12b0*/  ULEA UR6, UR39, UR4, 0xb ;  /* 0x0000000427067291 */ /* 0x000fe4000f8e583f */
[----:B------:R-:W-:-:S05]  /*12c0*/  ULEA UR7, UR39, UR5, 0xa ;  /* 0x0000000527077291 */ /* 0x000fca000f8e503f */
[----:B------:R-:W-:Y:S02]  /*12d0*/  UMOV UR8, UR6 ;  /* 0x0000000600087c82 */ /* 0x000fe40008000000 */
[----:B------:R-:W-:Y:S02]  /*12e0*/  UMOV UR10, UR7 ;  /* 0x00000007000a7c82 */ /* 0x000fe40008000000 */
[----:B------:R-:W-:Y:S01]  /*12f0*/  HGMMA.64x128x16.F32 R88, gdesc[UR8], RZ, !UPT, gsb0 ;  /* 0x01e00000085879f0 */ /* 0x000fe2000c0008ff */
[----:B------:R-:W-:Y:S01]  /*1300*/  UIADD3 UR8, UR6, 0x400, URZ ;  /* 0x0000040006087890 */ /* 0x000fe2000fffe03f */
[----:B------:R-:W-:Y:S01]  /*1310*/  UMOV UR9, 0x40000040 ;  /* 0x4000004000097882 */ /* 0x000fe20000000000 */
[----:B------:R-:W-:Y:S02]  /*1320*/  WARPGROUP.DEPBAR.LE gsb0, 0x0 ;  /* 0x00008000000079c5 */ /* 0x000fe40000010000 */
[----:B------:R-:W-:-:S07]  /*1330*/  WARPGROUP.ARRIVE ;  /* 0x00000000000079c5 */ /* 0x000fce0000000000 */
[----:B------:R-:W-:Y:S01]  /*1340*/  HGMMA.64x128x16.F32 R24, gdesc[UR8], RZ, !UPT, gsb0 ;  /* 0x01e00000081879f0 */ /* 0x000fe2000c0008ff */
[----:B------:R-:W-:Y:S02]  /*1350*/  UIADD3 UR8, UR6, 0x2, URZ ;  /* 0x0000000206087890 */ /* 0x000fe4000fffe03f */
[----:B------:R-:W-:Y:S01]  /*1360*/  UIADD3 UR10, UR7, 0x2, URZ ;  /* 0x00000002070a7890 */ /* 0x000fe2000fffe03f */
[----:B------:R-:W-:Y:S01]  /*1370*/  UMOV UR9, 0x40000040 ;  /* 0x4000004000097882 */ /* 0x000fe20000000000 */
[----:B------:R-:W-:Y:S01]  /*1380*/  UMOV UR11, 0x40000040 ;  /* 0x40000040000b7882 */ /* 0x000fe20000000000 */
[----:B------:R-:W-:Y:S02]  /*1390*/  WARPGROUP.DEPBAR.LE gsb0, 0x0 ;  /* 0x00008000000079c5 */ /* 0x000fe40000010000 */
[----:B------:R-:W-:-:S06]  /*13a0*/  WARPGROUP.ARRIVE ;  /* 0x00000000000079c5 */ /* 0x000fcc0000000000 */
[----:B------:R-:W-:Y:S01]  /*13b0*/  HGMMA.64x128x16.F32 R88, gdesc[UR8], R88, gsb0 ;  /* 0x01e00000085879f0 */ /* 0x000fe20008000858 */
[----:B------:R-:W-:Y:S01]  /*13c0*/  UIADD3 UR8, UR6, 0x402, URZ ;  /* 0x0000040206087890 */ /* 0x000fe2000fffe03f */
[----:B------:R-:W-:Y:S01]  /*13d0*/  UMOV UR9, 0x40000040 ;  /* 0x4000004000097882 */ /* 0x000fe20000000000 */
[----:B------:R-:W-:Y:S02]  /*13e0*/  WARPGROUP.DEPBAR.LE gsb0, 0x0 ;  /* 0x00008000000079c5 */ /* 0x000fe40000010000 */
[----:B------:R-:W-:-:S07]  /*13f0*/  WARPGROUP.ARRIVE ;  /* 0x00000000000079c5 */ /* 0x000fce0000000000 */
[----:B------:R-:W-:Y:S01]  /*1400*/  HGMMA.64x128x16.F32 R24, gdesc[UR8], R24, gsb0 ;  /* 0x01e00000081879f0 */ /* 0x000fe20008000818 */
        /* <DEDUP_REMOVED lines=23> */
[----:B------:R-:W-:Y:S03]  /*1580*/  HGMMA.64x128x16.F32 R24, gdesc[UR8], R24, gsb0 ;  /* 0x01e00000081879f0 */ /* 0x000fe60008000818 */
[----:B------:R-:W-:Y:S02]  /*1590*/  WARPGROUP.DEPBAR.LE gsb0, 0x0 ;  /* 0x00008000000079c5 */ /* 0x000fe40000010000 */
[----:B------:R-:W-:Y:S05]  /*15a0*/  @!P1 BRA `(.L_x_18) ;  /* 0x0000000400689947 */ /* 0x000fea0003800000 */
[----:B------:R-:W-:-:S04]  /*15b0*/  UIADD3 UR6, UR39, 0x1, URZ ;  /* 0x0000000127067890 */ /* 0x000fc8000fffe03f */
[----:B------:R-:W-:-:S04]  /*15c0*/  UISETP.NE.AND UP0, UPT, UR6, 0x2, UPT ;  /* 0x000000020600788c */ /* 0x000fc8000bf05270 */
[----:B------:R-:W-:Y:S02]  /*15d0*/  USEL UR7, URZ, 0x1, UP0 ;  /* 0x000000013f077887 */ /* 0x000fe40008000000 */
[----:B------:R-:W-:Y:S02]  /*15e0*/  USEL UR6, UR6, URZ, UP0 ;  /* 0x0000003f06067287 */ /* 0x000fe40008000000 */
[----:B------:R-:W-:-:S06]  /*15f0*/  ULOP3.LUT UR7, UR38, UR7, URZ, 0x3c, !UPT ;  /* 0x0000000726077292 */ /* 0x000fcc000f8e3c3f */
[----:B01----:R-:W-:Y:S01]  /*1600*/  IMAD.U32 R5, RZ, RZ, UR7 ;  /* 0x00000007ff057e24 */ /* 0x003fe2000f8e00ff */
[----:B------:R-:W-:-:S06]  /*1610*/  UMOV UR7, UR39 ;  /* 0x0000002700077c82 */ /* 0x000fcc0008000000 */
.L_x_25:
[----:B01----:R-:W-:Y:S05]  /*1620*/  @!P0 BRA `(.L_x_19) ;  /* 0x0000000000048947 */ /* 0x003fea0003800000 */
[----:B------:R-:W-:Y:S01]  /*1630*/  BPT.TRAP 0x1 ;  /* 0x000000040000795c */ /* 0x000fe20000300000 */
.L_x_19:
[----:B------:R-:W0:Y:S01]  /*1640*/  S2UR UR9, SR_CgaCtaId ;  /* 0x00000000000979c3 */ /* 0x000e220000008800 */
[----:B------:R-:W-:Y:S01]  /*1650*/  UMOV UR8, 0x400 ;  /* 0x0000040000087882 */ /* 0x000fe20000000000 */
[----:B------:R-:W-:Y:S01]  /*1660*/  SHF.L.U32 R3, R5, 0x1f, RZ ;  /* 0x0000001f05037819 */ /* 0x000fe200000006ff */
[----:B0-----:R-:W-:-:S04]  /*1670*/  ULEA UR14, UR9, UR8, 0x18 ;  /* 0x00000008090e7291 */ /* 0x001fc8000f8ec03f */
[----:B------:R-:W-:-:S09]  /*1680*/  ULEA UR8, UR6, UR14, 0x3 ;  /* 0x0000000e06087291 */ /* 0x000fd2000f8e183f */
[----:B------:R0:W1:Y:S01]  /*1690*/  SYNCS.PHASECHK.TRANS64.TRYWAIT P1, [UR8], R3 ;  /* 0x00000003ff0075a7 */ /* 0x0000620008020148 */
[----:B------:R-:W-:Y:S05]  /*16a0*/  @!P0 BRA `(.L_x_20) ;  /* 0x0000000000048947 */ /* 0x000fea0003800000 */
[----:B------:R-:W-:Y:S01]  /*16b0*/  BPT.TRAP 0x1 ;  /* 0x000000040000795c */ /* 0x000fe20000300000 */
.L_x_20:
[----:B-1----:R-:W-:Y:S05]  /*16c0*/  @P1 BRA `(.L_x_21) ;  /* 0x0000000000081947 */ /* 0x002fea0003800000 */
[----:B------:R-:W1:Y:S02]  /*16d0*/  SYNCS.PHASECHK.TRANS64.TRYWAIT P1, [UR8], R3 ;  /* 0x00000003ff0075a7 */ /* 0x000e640008020148 */
[----:B-1----:R-:W-:Y:S05]  /*16e0*/  @!P1 BRA `(.L_x_22) ;  /* 0x000000a800849947 */ /* 0x002fea0003800000 */
.L_x_21:
[----:B------:R-:W-:Y:S01]  /*16f0*/  ULEA UR12, UR6, UR4, 0xb ;  /* 0x00000004060c7291 */ /* 0x000fe2000f8e583f */
[----:B------:R-:W-:Y:S01]  /*1700*/  WARPGROUP.ARRIVE ;  /* 0x00000000000079c5 */ /* 0x000fe20000000000 */
[----:B------:R-:W-:Y:S01]  /*1710*/  ULEA UR13, UR6, UR5, 0xa ;  /* 0x00000005060d7291 */ /* 0x000fe2000f8e503f */
[----:B------:R-:W-:Y:S01]  /*1720*/  UMOV UR9, 0x40000040 ;  /* 0x4000004000097882 */ /* 0x000fe20000000000 */
[----:B------:R-:W-:-:S03]  /*1730*/  UMOV UR11, 0x40000040 ;  /* 0x40000040000b7882 */ /* 0x000fc60000000000 */
[----:B------:R-:W-:Y:S02]  /*1740*/  UMOV UR8, UR12 ;  /* 0x0000000c00087c82 */ /* 0x000fe40008000000 */
[----:B------:R-:W-:Y:S02]  /*1750*/  UMOV UR10, UR13 ;  /* 0x0000000d000a7c82 */ /* 0x000fe40008000000 */
        /* <DEDUP_REMOVED lines=44> */
[----:B------:R-:W-:Y:S01]  /*1a20*/  BPT.TRAP 0x1 ;  /* 0x000000040000795c */ /* 0x000fe20000300000 */
.L_x_23:
[----:B------:R-:W-:Y:S01]  /*1a30*/  ULEA UR8, UR7, UR14, 0x3 ;  /* 0x0000000e07087291 */ /* 0x000fe2000f8e183f */
[----:B------:R-:W-:-:S03]  /*1a40*/  ISETP.GT.U32.AND P1, PT, R19, 0x1, PT ;  /* 0x000000011300780c */ /* 0x000fc60003f24070 */
[----:B------:R-:W-:-:S04]  /*1a50*/  UIADD3 UR8, UR8, 0x10, URZ ;  /* 0x0000001008087890 */ /* 0x000fc8000fffe03f */
[----:B------:R-:W-:-:S09]  /*1a60*/  UPRMT UR8, URZ, 0x654, UR8 ;  /* 0x000006543f087896 */ /* 0x000fd20008000008 */
[----:B------:R-:W-:Y:S01]  /*1a70*/  SYNCS.ARRIVE.TRANS64.RED.A1T0 RZ, [UR8], RZ ;  /* 0x000000ffffff79a7 */ /* 0x000fe20008100408 */
[----:B------:R-:W-:Y:S05]  /*1a80*/  @P1 BRA `(.L_x_24) ;  /* 0x0000000000041947 */ /* 0x000fea0003800000 */
[----:B------:R-:W-:Y:S01]  /*1a90*/  BPT.TRAP 0x1 ;  /* 0x000000040000795c */ /* 0x000fe20000300000 */
.L_x_24:
[----:B------:R-:W-:Y:S01]  /*1aa0*/  UIADD3 UR6, UR6, 0x1, URZ ;  /* 0x0000000106067890 */ /* 0x000fe2000fffe03f */
[C---:B------:R-:W-:Y:S01]  /*1ab0*/  ISETP.GT.AND P1, PT, R0.reuse, 0x1, PT ;  /* 0x000000010000780c */ /* 0x040fe20003f24270 */
[----:B------:R-:W-:Y:S01]  /*1ac0*/  UIADD3 UR7, UR7, 0x1, URZ ;  /* 0x0000000107077890 */ /* 0x000fe2000fffe03f */
[----:B------:R-:W-:Y:S01]  /*1ad0*/  VIADD R0, R0, 0xffffffff ;  /* 0xffffffff00007836 */ /* 0x000fe20000000000 */
[----:B------:R-:W-:Y:S02]  /*1ae0*/  UISETP.NE.AND UP0, UPT, UR6, 0x2, UPT ;  /* 0x000000020600788c */ /* 0x000fe4000bf05270 */
[----:B------:R-:W-:Y:S02]  /*1af0*/  UISETP.NE.AND UP1, UPT, UR7, 0x2, UPT ;  /* 0x000000020700788c */ /* 0x000fe4000bf25270 */
[----:B------:R-:W-:Y:S02]  /*1b00*/  USEL UR8, URZ, 0x1, UP0 ;  /* 0x000000013f087887 */ /* 0x000fe40008000000 */
[----:B------:R-:W-:-:S02]  /*1b10*/  USEL UR6, UR6, URZ, UP0 ;  /* 0x0000003f06067287 */ /* 0x000fc40008000000 */
[----:B------:R-:W-:Y:S02]  /*1b20*/  USEL UR7, UR7, URZ, UP1 ;  /* 0x0000003f07077287 */ /* 0x000fe40008800000 */
[----:B------:R-:W-:Y:S01]  /*1b30*/  LOP3.LUT R5, R5, UR8, RZ, 0x3c, !PT ;  /* 0x0000000805057c12 */ /* 0x000fe2000f8e3cff */
[----:B------:R-:W-:Y:S09]  /*1b40*/  @P1 BRA `(.L_x_25) ;  /* 0xfffffff800b41947 */ /* 0x000ff2000383ffff */
.L_x_18:
[----:B------:R-:W2:Y:S02]  /*1b50*/  LDC R0, c[0x0][0x28c] ;  /* 0x0000a300ff007b82 */ /* 0x000ea40000000800 */
[----:B--2---:R-:W-:-:S13]  /*1b60*/  ISETP.GE.AND P1, PT, R0, 0x1, PT ;  /* 0x000000010000780c */ /* 0x004fda0003f26270 */
[----:B------:R-:W-:Y:S05]  /*1b70*/  @!P1 BRA `(.L_x_26) ;  /* 0x0000000000409947 */ /* 0x000fea0003800000 */
[----:B------:R-:W-:Y:S05]  /*1b80*/  @!P0 BRA `(.L_x_27) ;  /* 0x0000000000048947 */ /* 0x000fea0003800000 */
[----:B------:R-:W-:Y:S01]  /*1b90*/  BPT.TRAP 0x1 ;  /* 0x000000040000795c */ /* 0x000fe20000300000 */
.L_x_27:
[----:B------:R-:W2:Y:S01]  /*1ba0*/  S2UR UR6, SR_CgaCtaId ;  /* 0x00000000000679c3 */ /* 0x000ea20000008800 */
[----:B------:R-:W-:Y:S01]  /*1bb0*/  UISETP.LT.AND UP0, UPT, UR40, 0x1, UPT ;  /* 0x000000012800788c */ /* 0x000fe2000bf01270 */
[----:B------:R-:W-:Y:S01]  /*1bc0*/  ISETP.GT.U32.AND P0, PT, R19, 0x1, PT ;  /* 0x000000011300780c */ /* 0x000fe20003f04070 */
[----:B------:R-:W-:Y:S02]  /*1bd0*/  UMOV UR5, 0x400 ;  /* 0x0000040000057882 */ /* 0x000fe40000000000 */
[----:B------:R-:W-:-:S04]  /*1be0*/  USEL UR4, UR40, 0x1, UP0 ;  /* 0x0000000128047887 */ /* 0x000fc80008000000 */
[----:B------:R-:W-:-:S04]  /*1bf0*/  UIADD3 UR4, UR39, UR40, -UR4 ;  /* 0x0000002827047290 */ /* 0x000fc8000fffe804 */
[----:B------:R-:W-:-:S04]  /*1c00*/  USHF.L.U32 UR4, UR4, 0x3, URZ ;  /* 0x0000000304047899 */ /* 0x000fc8000800063f */
[----:B------:R-:W-:Y:S02]  /*1c10*/  ULOP3.LUT UR4, UR4, 0x8, URZ, 0xc0, !UPT ;  /* 0x0000000804047892 */ /* 0x000fe4000f8ec03f */
[----:B--2---:R-:W-:-:S04]  /*1c20*/  ULEA UR5, UR6, UR5, 0x18 ;  /* 0x0000000506057291 */ /* 0x004fc8000f8ec03f */
[----:B------:R-:W-:-:S04]  /*1c30*/  UIADD3 UR4, UR5, 0x10, UR4 ;  /* 0x0000001005047890 */ /* 0x000fc8000fffe004 */
[----:B------:R-:W-:-:S09]  /*1c40*/  UPRMT UR4, URZ, 0x654, UR4 ;  /* 0x000006543f047896 */ /* 0x000fd20008000004 */
[----:B------:R-:W-:Y:S01]  /*1c50*/  SYNCS.ARRIVE.TRANS64.RED.A1T0 RZ, [UR4], RZ ;  /* 0x000000ffffff79a7 */ /* 0x000fe20008100404 */
[----:B------:R-:W-:Y:S05]  /*1c60*/  @P0 BRA `(.L_x_26) ;  /* 0x0000000000040947 */ /* 0x000fea0003800000 */
[----:B------:R-:W-:Y:S01]  /*1c70*/  BPT.TRAP 0x1 ;  /* 0x000000040000795c */ /* 0x000fe20000300000 */
.L_x_26:
[----:B------:R-:W2:Y:S01]  /*1c80*/  LDC R6, c[0x0][0x288] ;  /* 0x0000a200ff067b82 */ /* 0x000ea20000000800 */
[----:B01----:R-:W-:Y:S01]  /*1c90*/  LOP3.LUT R4, R18, 0x60, RZ, 0xc0, !PT ;  /* 0x0000006012047812 */ /* 0x003fe200078ec0ff */
[----:B------:R-:W-:Y:S01]  /*1ca0*/  UIADD3 UR39, UR40, UR39, URZ ;  /* 0x0000002728277290 */ /* 0x000fe2000fffe03f */
[----:B------:R-:W-:Y:S01]  /*1cb0*/  LOP3.LUT R0, R22, 0x1, RZ, 0xc0, !PT ;  /* 0x0000000116007812 */ /* 0x000fe200078ec0ff */
[----:B------:R-:W-:Y:S01]  /*1cc0*/  IMAD.SHL.U32 R13, R153, 0x80, RZ ;  /* 0x00000080990d7824 */ /* 0x000fe200078e00ff */
[----:B------:R-:W-:Y:S01]  /*1cd0*/  SHF.R.U32.HI R3, RZ, 0x2, R18 ;  /* 0x00000002ff037819 */ /* 0x000fe20000011612 */
[----:B------:R-:W-:Y:S01]  /*1ce0*/  USHF.R.U32.HI UR4, URZ, 0x1, UR39 ;  /* 0x000000013f047899 */ /* 0x000fe20008011627 */
[----:B------:R-:W-:Y:S01]  /*1cf0*/  SHF.R.U32.HI R10, RZ, 0x1, R4 ;  /* 0x00000001ff0a7819 */ /* 0x000fe20000011604 */
[----:B------:R-:W-:Y:S01]  /*1d00*/  IMAD.SHL.U32 R4, R0, 0x40, RZ ;  /* 0x0000004000047824 */ /* 0x000fe200078e00ff */
[----:B------:R-:W-:Y:S01]  /*1d10*/  LOP3.LUT R3, R3, 0x7, RZ, 0xc0, !PT ;  /* 0x0000000703037812 */ /* 0x000fe200078ec0ff */
[----:B------:R-:W-:Y:S01]  /*1d20*/  IMAD.SHL.U32 R15, R152, 0x100, RZ ;  /* 0x00000100980f7824 */ /* 0x000fe200078e00ff */
[----:B------:R-:W-:Y:S01]  /*1d30*/  ULOP3.LUT UR4, UR4, 0x1, URZ, 0xc0, !UPT ;  /* 0x0000000104047892 */ /* 0x000fe2000f8ec03f */
[----:B------:R-:W-:Y:S01]  /*1d40*/  SHF.R.S32.HI R21, RZ, 0x1f, R23 ;  /* 0x0000001fff157819 */ /* 0x000fe20000011417 */
[----:B------:R-:W-:Y:S01]  /*1d50*/  ULDC UR8, c[0x0][0x284] ;  /* 0x0000a10000087ab9 */ /* 0x000fe20000000800 */
[--C-:B------:R-:W-:Y:S01]  /*1d60*/  IADD3 R5, RZ, -R10, -R3.reuse ;  /* 0x8000000aff057210 */ /* 0x100fe20007ffe803 */
[----:B------:R-:W-:Y:S01]  /*1d70*/  UISETP.GT.U32.AND UP1, UPT, UR39, 0x1, UPT ;  /* 0x000000012700788c */ /* 0x000fe2000bf24070 */
[----:B------:R-:W-:Y:S01]  /*1d80*/  LOP3.LUT R3, R4, 0x40, R3, 0xe2, !PT ;  /* 0x0000004004037812 */ /* 0x000fe200078ee203 */
[----:B------:R-:W-:Y:S01]  /*1d90*/  UISETP.NE.U32.AND UP0, UPT, UR4, 0x1, UPT ;  /* 0x000000010400788c */ /* 0x000fe2000bf05070 */
[----:B------:R-:W-:Y:S01]  /*1da0*/  LOP3.LUT R4, R18, 0x3, RZ, 0xc0, !PT ;  /* 0x0000000312047812 */ /* 0x000fe200078ec0ff */
[----:B------:R-:W-:Y:S01]  /*1db0*/  ULDC.64 UR6, c[0x0][0x5d0] ;  /* 0x0001740000067ab9 */ /* 0x000fe20000000a00 */
[----:B------:R-:W-:Y:S01]  /*1dc0*/  UISETP.LT.U32.AND UP1, UPT, UR40, 0x2, UP1 ;  /* 0x000000022800788c */ /* 0x000fe20008f21070 */
[----:B------:R-:W-:Y:S01]  /*1dd0*/  IMAD.WIDE R8, R152, 0x100, RZ ;  /* 0x0000010098087825 */ /* 0x000fe200078e02ff */
[----:B------:R-:W-:Y:S01]  /*1de0*/  UISETP.GT.U32.AND UP0, UPT, UR40, 0x1, !UP0 ;  /* 0x000000012800788c */ /* 0x000fe2000c704070 */
[----:B--2---:R-:W-:-:S02]  /*1df0*/  ISETP.GE.AND P0, PT, R13, R6, PT ;  /* 0x000000060d00720c */ /* 0x004fc40003f06270 */
[----:B------:R-:W-:Y:S01]  /*1e00*/  IMAD R12, R4, -0x2, R6 ;  /* 0xfffffffe040c7824 */ /* 0x000fe200078e0206 */
[----:B------:R-:W-:Y:S01]  /*1e10*/  SHF.L.U32 R6, R18, 0x1, RZ ;  /* 0x0000000112067819 */ /* 0x000fe200000006ff */
[----:B------:R-:W-:Y:S01]  /*1e20*/  IMAD R4, R21, UR6, RZ ;  /* 0x0000000615047c24 */ /* 0x000fe2000f8e02ff */
[----:B------:R-:W-:Y:S01]  /*1e30*/  ISETP.GE.OR P0, PT, R15, UR8, P0 ;  /* 0x000000080f007c0c */ /* 0x000fe20008706670 */
[----:B------:R-:W-:Y:S01]  /*1e40*/  IMAD R0, R0, -0x40, R5 ;  /* 0xffffffc000007824 */ /* 0x000fe200078e0205 */
[----:B------:R-:W-:Y:S01]  /*1e50*/  LOP3.LUT R6, R13, 0x6, R6, 0xf8, !PT ;  /* 0x000000060d067812 */ /* 0x000fe200078ef806 */
[----:B------:R-:W-:Y:S01]  /*1e60*/  USEL UR5, URZ, 0x1, !UP1 ;  /* 0x000000013f057887 */ /* 0x000fe2000c800000 */
[----:B------:R-:W-:Y:S01]  /*1e70*/  IMAD R11, R23, UR7, R4 ;  /* 0x00000007170b7c24 */ /* 0x000fe2000f8e0204 */
[----:B------:R-:W-:Y:S01]  /*1e80*/  USEL UR4, URZ, 0x1, !UP0 ;  /* 0x000000013f047887 */ /* 0x000fe2000c000000 */
[----:B------:R-:W-:Y:S01]  /*1e90*/  SHF.R.S32.HI R7, RZ, 0x1f, R6 ;  /* 0x0000001fff077819 */ /* 0x000fe20000011406 */
[----:B------:R-:W-:Y:S01]  /*1ea0*/  ULOP3.LUT UR39, UR39, 0x1, URZ, 0xc0, !UPT ;  /* 0x0000000127277892 */ /* 0x000fe2000f8ec03f */
[----:B------:R-:W-:Y:S01]  /*1eb0*/  LOP3.LUT R153, R8, R3, R10, 0xfe, !PT ;  /* 0x0000000308997212 */ /* 0x000fe200078efe0a */
[----:B------:R-:W-:Y:S01]  /*1ec0*/  ULOP3.LUT UR38, UR4, UR38, UR5, 0x96, !UPT ;  /* 0x0000002604267292 */ /* 0x000fe2000f8e9605 */
[----:B------:R-:W-:Y:S01]  /*1ed0*/  IADD3 R3, -R15, UR8, R0 ;  /* 0x000000080f037c10 */ /* 0x000fe2000fffe100 */
[----:B------:R-:W-:-:S04]  /*1ee0*/  IMAD.WIDE.U32 R4, R23, UR6, R6 ;  /* 0x0000000617047c25 */ /* 0x000fc8000f8e0006 */
[----:B------:R-:W-:Y:S02]  /*1ef0*/  IMAD.IADD R11, R5, 0x1, R11 ;  /* 0x00000001050b7824 */ /* 0x000fe400078e020b */
[----:B------:R-:W-:Y:S02]  /*1f00*/  IMAD.IADD R0, R12, 0x1, -R13 ;  /* 0x000000010c007824 */ /* 0x000fe400078e0a0d */
[----:B------:R-:W-:Y:S02]  /*1f10*/  IMAD.MOV.U32 R152, RZ, RZ, -0x1 ;  /* 0xffffffffff987424 */ /* 0x000fe400078e00ff */
[----:B------:R-:W-:Y:S01]  /*1f20*/  IMAD.MOV.U32 R10, RZ, RZ, R4 ;  /* 0x000000ffff0a7224 */ /* 0x000fe200078e0004 */
[----:B------:R-:W-:Y:S06]  /*1f30*/  @P0 BRA `(.L_x_28) ;  /* 0x00000084006c0947 */ /* 0x000fec0003800000 */
[----:B------:R-:W0:Y:S01]  /*1f40*/  LDC.64 R4, c[0x0][0x5c8] ;  /* 0x00017200ff047b82 */ /* 0x000e220000000a00 */
[----:B-----5:R-:W-:Y:S01]  /*1f50*/  FSETP.NEU.AND P0, PT, R155, RZ, PT ;  /* 0x000000ff9b00720b */ /* 0x020fe20003f0d000 */
[----:B------:R-:W-:Y:S01]  /*1f60*/  BSSY B0, `(.L_x_28) ;  /* 0x0000858000007945 */ /* 0x000fe20003800000 */
[----:B------:R-:W-:-:S04]  /*1f70*/  ISETP.GT.AND P3, PT, R3, RZ, PT ;  /* 0x000000ff0300720c */ /* 0x000fc80003f64270 */
[----:B------:R-:W-:Y:S01]  /*1f80*/  ISETP.GT.AND P1, PT, R0, RZ, P3 ;  /* 0x000000ff0000720c */ /* 0x000fe20001f24270 */
[-C--:B0-----:R-:W-:Y:S02]  /*1f90*/  IMAD R12, R9, R4.reuse, RZ ;  /* 0x00000004090c7224 */ /* 0x081fe400078e02ff */
[----:B------:R-:W-:-:S04]  /*1fa0*/  IMAD.WIDE.U32 R166, R153, R4, R10 ;  /* 0x0000000499a67225 */ /* 0x000fc800078e000a */
[----:B------:R-:W-:-:S04]  /*1fb0*/  IMAD R11, R153, R5, R12 ;  /* 0x00000005990b7224 */ /* 0x000fc800078e020c */
[----:B------:R-:W-:Y:S01]  /*1fc0*/  IMAD.IADD R169, R167, 0x1, R11 ;  /* 0x00000001a7a97824 */ /* 0x000fe200078e020b */
[----:B------:R-:W-:Y:S06]  /*1fd0*/  @!P0 BRA `(.L_x_29) ;  /* 0x00000060000c8947 */ /* 0x000fec0003800000 */
[----:B------:R-:W0:Y:S01]  /*1fe0*/  LDC.64 R12, c[0x0][0x5b8] ;  /* 0x00016e00ff0c7b82 */ /* 0x000e220000000a00 */
[----:B------:R-:W-:-:S07]  /*1ff0*/  ULDC.64 UR4, c[0x0][0x5c0] ;  /* 0x0001700000047ab9 */ /* 0x000fce0000000a00 */
[----:B------:R-:W1:Y:S08]  /*2000*/  LDC.64 R14, c[0x0][0x5b0] ;  /* 0x00016c00ff0e7b82 */ /* 0x000e700000000a00 */
[----:B------:R-:W2:Y:S01]  /*2010*/  LDC.64 R10, c[0x0][0x5a8] ;  /* 0x00016a00ff0a7b82 */ /* 0x000ea20000000a00 */
[----:B0-----:R-:W-:-:S04]  /*2020*/  IMAD R20, R21, R12, RZ ;  /* 0x0000000c15147224 */ /* 0x001fc800078e02ff */
[C---:B------:R-:W-:Y:S02]  /*2030*/  IMAD R13, R23.reuse, R13, R20 ;  /* 0x0000000d170d7224 */ /* 0x040fe400078e0214 */
[----:B------:R-:W-:-:S04]  /*2040*/  IMAD.WIDE.U32 R20, R23, R12, R6 ;  /* 0x0000000c17147225 */ /* 0x000fc800078e0006 */
[----:B-1----:R-:W-:Y:S01]  /*2050*/  IMAD R156, R9, R14, RZ ;  /* 0x0000000e099c7224 */ /* 0x002fe200078e02ff */
[----:B------:R-:W-:-:S03]  /*2060*/  IADD3 R157, R21, R13, RZ ;  /* 0x0000000d159d7210 */ /* 0x000fc60007ffe0ff */
[----:B------:R-:W-:Y:S02]  /*2070*/  IMAD R167, R153, R15, R156 ;  /* 0x0000000f99a77224 */ /* 0x000fe400078e029c */
[----:B------:R-:W-:-:S04]  /*2080*/  IMAD.MOV.U32 R156, RZ, RZ, R20 ;  /* 0x000000ffff9c7224 */ /* 0x000fc800078e0014 */
[----:B------:R-:W-:-:S04]  /*2090*/  IMAD.WIDE.U32 R158, R153, R14, R156 ;  /* 0x0000000e999e7225 */ /* 0x000fc800078e009c */
[----:B------:R-:W-:Y:S01]  /*20a0*/  IMAD.IADD R159, R159, 0x1, R167 ;  /* 0x000000019f9f7824 */ /* 0x000fe200078e02a7 */
[----:B--2---:R-:W-:-:S04]  /*20b0*/  LEA R160, P0, R158, R10, 0x1 ;  /* 0x0000000a9ea07211 */ /* 0x004fc800078008ff */
[----:B------:R-:W-:-:S05]  /*20c0*/  LEA.HI.X R161, R158, R11, R159, 0x1, P0 ;  /* 0x0000000b9ea17211 */ /* 0x000fca00000f0c9f */
[----:B------:R-:W2:Y:S01]  /*20d0*/  @P1 LDG.E.LTC128B.U16 R165, desc[UR36][R160.64] ;  /* 0x00000024a0a51981 */ /* 0x000ea2000c1e1520 */
[----:B------:R-:W-:Y:S01]  /*20e0*/  IMAD.WIDE.U32 R162, R153, R14, R6 ;  /* 0x0000000e99a27225 */ /* 0x000fe200078e0006 */
[----:B------:R-:W-:Y:S01]  /*20f0*/  ISETP.GT.AND P2, PT, R0, 0x1, P3 ;  /* 0x000000010000780c */ /* 0x000fe20001f44270 */
[----:B------:R-:W-:Y:S02]  /*2100*/  BSSY B1, `(.L_x_30) ;  /* 0x0000012000017945 */ /* 0x000fe40003800000 */
[----:B------:R-:W-:Y:S02]  /*2110*/  IMAD.IADD R163, R167, 0x1, R163 ;  /* 0x00000001a7a37824 */ /* 0x000fe400078e02a3 */
[----:B------:R-:W-:-:S04]  /*2120*/  IMAD.WIDE.U32 R162, R23, R12, R162 ;  /* 0x0000000c17a27225 */ /* 0x000fc800078e00a2 */
[----:B--2---:R-:W-:-:S05]  /*2130*/  HADD2.F32 R158, -RZ, R165.H0_H0 ;  /* 0x200000a5ff9e7230 */ /* 0x004fca0000004100 */
[----:B------:R-:W-:Y:S01]  /*2140*/  FMUL R159, R158, R155 ;  /* 0x0000009b9e9f7220 */ /* 0x000fe20000400000 */
[----:B------:R-:W-:-:S03]  /*2150*/  LEA R158, P0, R166, UR4, 0x1 ;  /* 0x00000004a69e7c11 */ /* 0x000fc6000f8008ff */
[----:B------:R-:W-:Y:S01]  /*2160*/  FFMA R159, R88, R154, R159 ;  /* 0x0000009a589f7223 */ /* 0x000fe2000000009f */
[----:B------:R-:W-:-:S04]  /*2170*/  IMAD.IADD R88, R13, 0x1, R163 ;  /* 0x000000010d587824 */ /* 0x000fc800078e02a3 */
[----:B------:R-:W-:Y:S02]  /*2180*/  F2FP.F16.F32.PACK_AB R161, RZ, R159 ;  /* 0x0000009fffa1723e */ /* 0x000fe400000000ff */
[----:B------:R-:W-:Y:S02]  /*2190*/  LEA.HI.X R159, R166, UR5, R169, 0x1, P0 ;  /* 0x00000005a69f7c11 */ /* 0x000fe400080f0ca9 */
[----:B------:R-:W-:Y:S02]  /*21a0*/  PRMT R163, R161, 0x7610, R163 ;  /* 0x00007610a1a37816 */ /* 0x000fe400000000a3 */
[----:B------:R-:W-:-:S03]  /*21b0*/  LEA R160, P0, R162, R10, 0x1 ;  /* 0x0000000aa2a07211 */ /* 0x000fc600078008ff */
[----:B------:R0:W-:Y:S01]  /*21c0*/  @P1 STG.E.U16 desc[UR36][R158.64], R163 ;  /* 0x000000a39e001986 */ /* 0x0001e2000c101524 */
[----:B------:R-:W-:Y:S01]  /*21d0*/  LEA.HI.X R161, R162, R11, R88, 0x1, P0 ;  /* 0x0000000ba2a17211 */ /* 0x000fe200000f0c58 */
[C---:B------:R-:W-:Y:S01]  /*21e0*/  IMAD.SHL.U32 R162, R14.reuse, 0x8, RZ ;  /* 0x000000080ea27824 */ /* 0x040fe200078e00ff */
[----:B0-----:R-:W-:Y:S01]  /*21f0*/  SHF.L.U64.HI R163, R14, 0x3, R15 ;  /* 0x000000030ea37819 */ /* 0x001fe2000001020f */
[----:B------:R-:W-:Y:S06]  /*2200*/  @!P2 BRA `(.L_x_31) ;  /* 0x000000000004a947 */ /* 0x000fec0003800000 */
[----:B------:R0:W5:Y:S02]  /*2210*/  LDG.E.LTC128B.U16 R165, desc[UR36][R160.64+0x2] ;  /* 0x00000224a0a57981 */ /* 0x000164000c1e1520 */
.L_x_31:
[----:B------:R-:W-:Y:S05]  /*2220*/  BSYNC B1 ;  /* 0x0000000000017941 */ /* 0x000fea0003800000 */
.L_x_30:
[----:B-----5:R-:W-:Y:S01]  /*2230*/  HADD2.F32 R88, -RZ, R165.H0_H0 ;  /* 0x200000a5ff587230 */ /* 0x020fe20000004100 */
[----:B------:R-:W-:Y:S01]  /*2240*/  ISETP.GT.AND P0, PT, R3, 0x8, PT ;  /* 0x000000080300780c */ /* 0x000fe20003f04270 */
[----:B------:R-:W-:Y:S01]  /*2250*/  IMAD.WIDE.U32 R170, R153, R14, R162 ;  /* 0x0000000e99aa7225 */ /* 0x000fe200078e00a2 */
[----:B------:R-:W-:-:S03]  /*2260*/  PRMT R172, R165, 0x7610, R172 ;  /* 0x00007610a5ac7816 */ /* 0x000fc600000000ac */
[----:B------:R-:W-:Y:S01]  /*2270*/  FMUL R88, R88, R155 ;  /* 0x0000009b58587220 */ /* 0x000fe20000400000 */
[----:B------:R-:W-:Y:S01]  /*2280*/  IMAD.IADD R169, R167, 0x1, R171 ;  /* 0x00000001a7a97824 */ /* 0x000fe200078e02ab */
[----:B------:R-:W-:Y:S02]  /*2290*/  IADD3 R166, P4, R20, R170, RZ ;  /* 0x000000aa14a67210 */ /* 0x000fe40007f9e0ff */
[----:B------:R-:W-:Y:S01]  /*22a0*/  FFMA R89, R89, R154, R88 ;  /* 0x0000009a59597223 */ /* 0x000fe20000000058 */
[----:B------:R-:W-:Y:S02]  /*22b0*/  ISETP.GT.AND P1, PT, R0, RZ, P0 ;  /* 0x000000ff0000720c */ /* 0x000fe40000724270 */
[----:B------:R-:W-:Y:S02]  /*22c0*/  IADD3.X R167, R169, R157, RZ, P4, !PT ;  /* 0x0000009da9a77210 */ /* 0x000fe400027fe4ff */
[----:B------:R-:W-:Y:S02]  /*22d0*/  F2FP.F16.F32.PACK_AB R168, RZ, R89 ;  /* 0x00000059ffa8723e */ /* 0x000fe400000000ff */
[----:B------:R-:W-:-:S02]  /*22e0*/  LEA R88, P4, R166, R10, 0x1 ;  /* 0x0000000aa6587211 */ /* 0x000fc400078808ff */
[----:B------:R-:W-:Y:S02]  /*22f0*/  PRMT R171, R168, 0x7610, R171 ;  /* 0x00007610a8ab7816 */ /* 0x000fe400000000ab */
[----:B------:R-:W-:-:S03]  /*2300*/  LEA.HI.X R89, R166, R11, R167, 0x1, P4 ;  /* 0x0000000ba6597211 */ /* 0x000fc600020f0ca7 */
[----:B------:R1:W-:Y:S04]  /*2310*/  @P2 STG.E.U16 desc[UR36][R158.64+0x2], R171 ;  /* 0x000002ab9e002986 */ /* 0x0003e8000c101524 */
[----:B------:R2:W3:Y:S01]  /*2320*/  @P1 LDG.E.LTC128B.U16 R172, desc[UR36][R88.64] ;  /* 0x0000002458ac1981 */ /* 0x0004e2000c1e1520 */
[----:B------:R-:W-:Y:S01]  /*2330*/  IMAD.SHL.U32 R165, R4, 0x10, RZ ;  /* 0x0000001004a57824 */ /* 0x000fe200078e00ff */
[----:B------:R-:W-:Y:S01]  /*2340*/  IADD3 R170, P2, R6, R170, RZ ;  /* 0x000000aa06aa7210 */ /* 0x000fe20007f5e0ff */
[----:B------:R-:W-:Y:S03]  /*2350*/  BSSY B1, `(.L_x_32) ;  /* 0x0000011000017945 */ /* 0x000fe60003800000 */
[----:B------:R-:W-:Y:S01]  /*2360*/  IADD3 R168, P4, R165, R158, RZ ;  /* 0x0000009ea5a87210 */ /* 0x000fe20007f9e0ff */
[----:B-1----:R-:W-:Y:S01]  /*2370*/  IMAD.X R171, R7, 0x1, R169, P2 ;  /* 0x0000000107ab7824 */ /* 0x002fe200010e06a9 */
[----:B------:R-:W-:Y:S01]  /*2380*/  ISETP.GT.AND P2, PT, R0, 0x1, P0 ;  /* 0x000000010000780c */ /* 0x000fe20000744270 */
[----:B------:R-:W-:-:S03]  /*2390*/  IMAD.WIDE.U32 R170, R23, R12, R170 ;  /* 0x0000000c17aa7225 */ /* 0x000fc600078e00aa */
[----:B--2---:R-:W-:Y:S01]  /*23a0*/  LEA R88, P5, R170, R10, 0x1 ;  /* 0x0000000aaa587211 */ /* 0x004fe200078a08ff */
[----:B---3--:R-:W-:-:S05]  /*23b0*/  HADD2.F32 R166, -RZ, R172.H0_H0 ;  /* 0x200000acffa67230 */ /* 0x008fca0000004100 */
[----:B------:R-:W-:Y:S01]  /*23c0*/  FMUL R167, R166, R155 ;  /* 0x0000009ba6a77220 */ /* 0x000fe20000400000 */
[----:B------:R-:W-:-:S03]  /*23d0*/  IMAD.IADD R166, R13, 0x1, R171 ;  /* 0x000000010da67824 */ /* 0x000fc600078e02ab */
[----:B------:R-:W-:Y:S01]  /*23e0*/  FFMA R90, R90, R154, R167 ;  /* 0x0000009a5a5a7223 */ /* 0x000fe200000000a7 */
[----:B------:R-:W-:Y:S02]  /*23f0*/  SHF.L.U64.HI R167, R4, 0x4, R5 ;  /* 0x0000000404a77819 */ /* 0x000fe40000010205 */
[----:B------:R-:W-:Y:S02]  /*2400*/  LEA.HI.X R89, R170, R11, R166, 0x1, P5 ;  /* 0x0000000baa597211 */ /* 0x000fe400028f0ca6 */
[----:B------:R-:W-:Y:S01]  /*2410*/  F2FP.F16.F32.PACK_AB R90, RZ, R90 ;  /* 0x0000005aff5a723e */ /* 0x000fe200000000ff */
[----:B------:R-:W-:-:S05]  /*2420*/  IMAD.X R169, R167, 0x1, R159, P4 ;  /* 0x00000001a7a97824 */ /* 0x000fca00020e069f */
[----:B------:R1:W-:Y:S01]  /*2430*/  @P1 STG.E.U16 desc[UR36][R168.64], R90 ;  /* 0x0000005aa8001986 */ /* 0x0003e2000c101524 */
[----:B------:R-:W-:Y:S05]  /*2440*/  @!P2 BRA `(.L_x_33) ;  /* 0x000000000004a947 */ /* 0x000fea0003800000 */
[----:B------:R2:W5:Y:S02]  /*2450*/  LDG.E.LTC128B.U16 R172, desc[UR36][R88.64+0x2] ;  /* 0x0000022458ac7981 */ /* 0x000564000c1e1520 */
.L_x_33:
[----:B------:R-:W-:Y:S05]  /*2460*/  BSYNC B1 ;  /* 0x0000000000017941 */ /* 0x000fea0003800000 */
.L_x_32:
[----:B-1---5:R-:W-:Y:S01]  /*2470*/  HADD2.F32 R90, -RZ, R172.H0_H0 ;  /* 0x200000acff5a7230 */ /* 0x022fe20000004100 */
[----:B------:R-:W-:Y:S01]  /*2480*/  ISETP.GT.AND P1, PT, R0, 0x8, P3 ;  /* 0x000000080000780c */ /* 0x000fe20001f24270 */
[----:B------:R-:W-:Y:S03]  /*2490*/  BSSY B1, `(.L_x_34) ;  /* 0x000000a000017945 */ /* 0x000fe60003800000 */
[----:B------:R-:W-:-:S04]  /*24a0*/  FMUL R90, R90, R155 ;  /* 0x0000009b5a5a7220 */ /* 0x000fc80000400000 */
[----:B------:R-:W-:Y:S01]  /*24b0*/  FFMA R90, R91, R154, R90 ;  /* 0x0000009a5b5a7223 */ /* 0x000fe2000000005a */
[----:B------:R-:W-:-:S04]  /*24c0*/  @P2 IMAD.MOV.U32 R91, RZ, RZ, R169 ;  /* 0x000000ffff5b2224 */ /* 0x000fc800078e00a9 */
[----:B------:R-:W-:-:S04]  /*24d0*/  F2FP.F16.F32.PACK_AB R90, RZ, R90 ;  /* 0x0000005aff5a723e */ /* 0x000fc800000000ff */
[----:B------:R-:W-:Y:S01]  /*24e0*/  PRMT R166, R90, 0x7610, R166 ;  /* 0x000076105aa67816 */ /* 0x000fe200000000a6 */
[----:B------:R-:W-:-:S05]  /*24f0*/  @P2 IMAD.MOV.U32 R90, RZ, RZ, R168 ;  /* 0x000000ffff5a2224 */ /* 0x000fca00078e00a8 */
[----:B------:R1:W-:Y:S01]  /*2500*/  @P2 STG.E.U16 desc[UR36][R90.64+0x2], R166 ;  /* 0x000002a65a002986 */ /* 0x0003e2000c101524 */
[----:B------:R-:W-:Y:S05]  /*2510*/  @!P1 BRA `(.L_x_35) ;  /* 0x0000000000049947 */ /* 0x000fea0003800000 */
[----:B------:R3:W5:Y:S02]  /*2520*/  LDG.E.LTC128B.U16 R172, desc[UR36][R160.64+0x10] ;  /* 0x00001024a0ac7981 */ /* 0x000764000c1e1520 */
.L_x_35:
[----:B------:R-:W-:Y:S05]  /*2530*/  BSYNC B1 ;  /* 0x0000000000017941 */ /* 0x000fea0003800000 */
.L_x_34:
[----:B-1---5:R-:W-:Y:S01]  /*2540*/  HADD2.F32 R90, -RZ, R172.H0_H0 ;  /* 0x200000acff5a7230 */ /* 0x022fe20000004100 */
[----:B------:R-:W-:Y:S01]  /*2550*/  ISETP.GT.AND P2, PT, R0, 0x9, P3 ;  /* 0x000000090000780c */ /* 0x000fe20001f44270 */
[----:B------:R-:W-:Y:S03]  /*2560*/  BSSY B1, `(.L_x_36) ;  /* 0x000000a000017945 */ /* 0x000fe60003800000 */
[----:B------:R-:W-:Y:S01]  /*2570*/  FMUL R91, R90, R155 ;  /* 0x0000009b5a5b7220 */ /* 0x000fe20000400000 */
[----:B------:R-:W-:-:S03]  /*2580*/  @P1 MOV R90, R158 ;  /* 0x0000009e005a1202 */ /* 0x000fc60000000f00 */
[----:B------:R-:W-:-:S05]  /*2590*/  FFMA R91, R92, R154, R91 ;  /* 0x0000009a5c5b7223 */ /* 0x000fca000000005b */
[----:B------:R-:W-:-:S04]  /*25a0*/  F2FP.F16.F32.PACK_AB R91, RZ, R91 ;  /* 0x0000005bff5b723e */ /* 0x000fc800000000ff */
[----:B------:R-:W-:Y:S01]  /*25b0*/  PRMT R92, R91, 0x7610, R92 ;  /* 0x000076105b5c7816 */ /* 0x000fe2000000005c */
[----:B------:R-:W-:-:S05]  /*25c0*/  @P1 IMAD.MOV.U32 R91, RZ, RZ, R159 ;  /* 0x000000ffff5b1224 */ /* 0x000fca00078e009f */
[----:B------:R1:W-:Y:S01]  /*25d0*/  @P1 STG.E.U16 desc[UR36][R90.64+0x10], R92 ;  /* 0x0000105c5a001986 */ /* 0x0003e2000c101524 */
[----:B------:R-:W-:Y:S05]  /*25e0*/  @!P2 BRA `(.L_x_37) ;  /* 0x000000000004a947 */ /* 0x000fea0003800000 */
[----:B------:R4:W5:Y:S02]  /*25f0*/  LDG.E.LTC128B.U16 R172, desc[UR36][R160.64+0x12] ;  /* 0x00001224a0ac7981 */ /* 0x000964000c1e1520 */
.L_x_37:
[----:B------:R-:W-:Y:S05]  /*2600*/  BSYNC B1 ;  /* 0x0000000000017941 */ /* 0x000fea0003800000 */
.L_x_36:
[----:B-1---5:R-:W-:Y:S01]  /*2610*/  HADD2.F32 R90, -RZ, R172.H0_H0 ;  /* 0x200000acff5a7230 */ /* 0x022fe20000004100 */
[----:B------:R-:W-:Y:S01]  /*2620*/  ISETP.GT.AND P1, PT, R0, 0x8, P0 ;  /* 0x000000080000780c */ /* 0x000fe20000724270 */
[----:B------:R-:W-:Y:S01]  /*2630*/  @P2 IMAD.MOV.U32 R91, RZ, RZ, R159 ;  /* 0x000000ffff5b2224 */ /* 0x000fe200078e009f */
[----:B------:R-:W-:Y:S02]  /*2640*/  BSSY B1, `(.L_x_38) ;  /* 0x0000009000017945 */ /* 0x000fe40003800000 */
[----:B------:R-:W-:-:S04]  /*2650*/  FMUL R90, R90, R155 ;  /* 0x0000009b5a5a7220 */ /* 0x000fc80000400000 */
[----:B------:R-:W-:-:S05]  /*2660*/  FFMA R90, R93, R154, R90 ;  /* 0x0000009a5d5a7223 */ /* 0x000fca000000005a */
[----:B------:R-:W-:-:S04]  /*2670*/  F2FP.F16.F32.PACK_AB R90, RZ, R90 ;  /* 0x0000005aff5a723e */ /* 0x000fc800000000ff */
[----:B------:R-:W-:Y:S01]  /*2680*/  PRMT R92, R90, 0x7610, R92 ;  /* 0x000076105a5c7816 */ /* 0x000fe2000000005c */
[----:B------:R-:W-:-:S05]  /*2690*/  @P2 IMAD.MOV.U32 R90, RZ, RZ, R158 ;  /* 0x000000ffff5a2224 */ /* 0x000fca00078e009e */
[----:B------:R1:W-:Y:S01]  /*26a0*/  @P2 STG.E.U16 desc[UR36][R90.64+0x12], R92 ;  /* 0x0000125c5a002986 */ /* 0x0003e2000c101524 */
[----:B------:R-:W-:Y:S05]  /*26b0*/  @!P1 BRA `(.L_x_39) ;  /* 0x0000000000049947 */ /* 0x000fea0003800000 */
[----:B------:R0:W5:Y:S02]  /*26c0*/  LDG.E.LTC128B.U16 R172, desc[UR36][R88.64+0x10] ;  /* 0x0000102458ac7981 */ /* 0x000164000c1e1520 */
.L_x_39:
[----:B------:R-:W-:Y:S05]  /*26d0*/  BSYNC B1 ;  /* 0x0000000000017941 */ /* 0x000fea0003800000 */
.L_x_38:
[----:B-1---5:R-:W-:Y:S01]  /*26e0*/  HADD2.F32 R90, -RZ, R172.H0_H0 ;  /* 0x200000acff5a7230 */ /* 0x022fe20000004100 */
[----:B------:R-:W-:Y:S01]  /*26f0*/  ISETP.GT.AND P2, PT, R0, 0x9, P0 ;  /* 0x000000090000780c */ /* 0x000fe20000744270 */
[----:B------:R-:W-:Y:S03]  /*2700*/  BSSY B1, `(.L_x_40) ;  /* 0x000000a000017945 */ /* 0x000fe60003800000 */
[----:B------:R-:W-:Y:S01]  /*2710*/  FMUL R91, R90, R155 ;  /* 0x0000009b5a5b7220 */ /* 0x000fe20000400000 */
[----:B------:R-:W-:-:S03]  /*2720*/  @P1 IMAD.MOV.U32 R90, RZ, RZ, R168 ;  /* 0x000000ffff5a1224 */ /* 0x000fc600078e00a8 */
[----:B------:R-:W-:-:S05]  /*2730*/  FFMA R91, R94, R154, R91 ;  /* 0x0000009a5e5b7223 */ /* 0x000fca000000005b */
[----:B------:R-:W-:-:S04]  /*2740*/  F2FP.F16.F32.PACK_AB R91, RZ, R91 ;  /* 0x0000005bff5b723e */ /* 0x000fc800000000ff */
[----:B------:R-:W-:Y:S01]  /*2750*/  PRMT R92, R91, 0x7610, R92 ;  /* 0x000076105b5c7816 */ /* 0x000fe2000000005c */
[----:B------:R-:W-:-:S05]  /*2760*/  @P1 IMAD.MOV.U32 R91, RZ, RZ, R169 ;  /* 0x000000ffff5b1224 */ /* 0x000fca00078e00a9 */
[----:B------:R1:W-:Y:S01]  /*2770*/  @P1 STG.E.U16 desc[UR36][R90.64+0x10], R92 ;  /* 0x0000105c5a001986 */ /* 0x0003e2000c101524 */
[----:B------:R-:W-:Y:S05]  /*2780*/  @!P2 BRA `(.L_x_41) ;  /* 0x000000000004a947 */ /* 0x000fea0003800000 */
[----:B------:R0:W5:Y:S02]  /*2790*/  LDG.E.LTC128B.U16 R172, desc[UR36][R88.64+0x12] ;  /* 0x0000122458ac7981 */ /* 0x000164000c1e1520 */
.L_x_41:
[----:B------:R-:W-:Y:S05]  /*27a0*/  BSYNC B1 ;  /* 0x0000000000017941 */ /* 0x000fea0003800000 */
.L_x_40:
[----:B-1---5:R-:W-:Y:S01]  /*27b0*/  HADD2.F32 R90, -RZ, R172.H0_H0 ;  /* 0x200000acff5a7230 */ /* 0x022fe20000004100 */
[----:B------:R-:W-:Y:S01]  /*27c0*/  @P2 MOV R91, R169 ;  /* 0x000000a9005b2202 */ /* 0x000fe20000000f00 */
[----:B------:R-:W-:Y:S01]  /*27d0*/  BSSY B1, `(.L_x_42) ;  /* 0x000000a000017945 */ /* 0x000fe20003800000 */
[----:B------:R-:W-:Y:S02]  /*27e0*/  ISETP.GT.AND P1, PT, R0, 0x10, P3 ;  /* 0x000000100000780c */ /* 0x000fe40001f24270 */
        /* <DEDUP_REMOVED lines=8> */
.L_x_43:
[----:B------:R-:W-:Y:S05]  /*2870*/  BSYNC B1 ;  /* 0x0000000000017941 */ /* 0x000fea0003800000 */
.L_x_42:
        /* <DEDUP_REMOVED lines=12> */
.L_x_45:
[----:B------:R-:W-:Y:S05]  /*2940*/  BSYNC B1 ;  /* 0x0000000000017941 */ /* 0x000fea0003800000 */
.L_x_44:
        /* <DEDUP_REMOVED lines=12> */
.L_x_47:
[----:B------:R-:W-:Y:S05]  /*2a10*/  BSYNC B1 ;  /* 0x0000000000017941 */ /* 0x000fea0003800000 */
.L_x_46:
        /* <DEDUP_REMOVED lines=12> */
.L_x_49:
[----:B------:R-:W-:Y:S05]  /*2ae0*/  BSYNC B1 ;  /* 0x0000000000017941 */ /* 0x000fea0003800000 */
.L_x_48:
[----:B-1---5:R-:W-:Y:S01]  /*2af0*/  HADD2.F32 R90, -RZ, R172.H0_H0 ;  /* 0x200000acff5a7230 */ /* 0x022fe20000004100 */
[----:B------:R-:W-:Y:S01]  /*2b00*/  ISETP.GT.AND P1, PT, R0, 0x18, P3 ;  /* 0x000000180000780c */ /* 0x000fe20001f24270 */
[----:B------:R-:W-:Y:S01]  /*2b10*/  @P2 IMAD.MOV.U32 R91, RZ, RZ, R169 ;  /* 0x000000ffff5b2224 */ /* 0x000fe200078e00a9 */
[----:B------:R-:W-:Y:S02]  /*2b20*/  BSSY B1, `(.L_x_50) ;  /* 0x0000009000017945 */ /* 0x000fe40003800000 */
[----:B------:R-:W-:-:S04]  /*2b30*/  FMUL R90, R90, R155 ;  /* 0x0000009b5a5a7220 */ /* 0x000fc80000400000 */
[----:B------:R-:W-:-:S05]  /*2b40*/  FFMA R90, R99, R154, R90 ;  /* 0x0000009a635a7223 */ /* 0x000fca000000005a */
[----:B------:R-:W-:-:S04]  /*2b50*/  F2FP.F16.F32.PACK_AB R90, RZ, R90 ;  /* 0x0000005aff5a723e */ /* 0x000fc800000000ff */
[----:B------:R-:W-:Y:S02]  /*2b60*/  PRMT R92, R90, 0x7610, R92 ;  /* 0x000076105a5c7816 */ /* 0x000fe4000000005c */
[----:B------:R-:W-:-:S05]  /*2b70*/  @P2 MOV R90, R168 ;  /* 0x000000a8005a2202 */ /* 0x000fca0000000f00 */
[----:B------:R1:W-:Y:S01]  /*2b80*/  @P2 STG.E.U16 desc[UR36][R90.64+0x22], R92 ;  /* 0x0000225c5a002986 */ /* 0x0003e2000c101524 */
[----:B------:R-:W-:Y:S05]  /*2b90*/  @!P1 BRA `(.L_x_51) ;  /* 0x0000000000049947 */ /* 0x000fea0003800000 */
[----:B------:R0:W5:Y:S02]  /*2ba0*/  LDG.E.LTC128B.U16 R172, desc[UR36][R160.64+0x30] ;  /* 0x00003024a0ac7981 */ /* 0x000164000c1e1520 */
.L_x_51:
[----:B------:R-:W-:Y:S05]  /*2bb0*/  BSYNC B1 ;  /* 0x0000000000017941 */ /* 0x000fea0003800000 */
.L_x_50:
        /* <DEDUP_REMOVED lines=12> */
.L_x_53:
[----:B------:R-:W-:Y:S05]  /*2c80*/  BSYNC B1 ;  /* 0x0000000000017941 */ /* 0x000fea0003800000 */
.L_x_52:
        /* <DEDUP_REMOVED lines=12> */
.L_x_55:
[----:B------:R-:W-:Y:S05]  /*2d50*/  BSYNC B1 ;  /* 0x0000000000017941 */ /* 0x000fea0003800000 */
.L_x_54:
[----:B-1---5:R-:W-:Y:S01]  /*2d60*/  HADD2.F32 R90, -RZ, R172.H0_H0 ;  /* 0x200000acff5a7230 */ /* 0x022fe20000004100 */
[----:B------:R-:W-:Y:S01]  /*2d70*/  ISETP.GT.AND P2, PT, R0, 0x19, P0 ;  /* 0x000000190000780c */ /* 0x000fe20000744270 */
[----:B------:R-:W-:Y:S03]  /*2d80*/  BSSY B1, `(.L_x_56) ;  /* 0x000000a000017945 */ /* 0x000fe60003800000 */
[----:B------:R-:W-:Y:S01]  /*2d90*/  FMUL R91, R90, R155 ;  /* 0x0000009b5a5b7220 */ /* 0x000fe20000400000 */
[----:B------:R-:W-:-:S03]  /*2da0*/  @P1 IMAD.MOV.U32 R90, RZ, RZ, R168 ;  /* 0x000000ffff5a1224 */ /* 0x000fc600078e00a8 */
[----:B------:R-:W-:-:S05]  /*2db0*/  FFMA R91, R102, R154, R91 ;  /* 0x0000009a665b7223 */ /* 0x000fca000000005b */
[----:B------:R-:W-:-:S04]  /*2dc0*/  F2FP.F16.F32.PACK_AB R91, RZ, R91 ;  /* 0x0000005bff5b723e */ /* 0x000fc800000000ff */
[----:B------:R-:W-:Y:S02]  /*2dd0*/  PRMT R92, R91, 0x7610, R92 ;  /* 0x000076105b5c7816 */ /* 0x000fe4000000005c */
[----:B------:R-:W-:-:S05]  /*2de0*/  @P1 MOV R91, R169 ;  /* 0x000000a9005b1202 */ /* 0x000fca0000000f00 */
[----:B------:R1:W-:Y:S01]  /*2df0*/  @P1 STG.E.U16 desc[UR36][R90.64+0x30], R92 ;  /* 0x0000305c5a001986 */ /* 0x0003e2000c101524 */
[----:B------:R-:W-:Y:S05]  /*2e00*/  @!P2 BRA `(.L_x_57) ;  /* 0x000000000004a947 */ /* 0x000fea0003800000 */
[----:B------:R0:W5:Y:S02]  /*2e10*/  LDG.E.LTC128B.U16 R172, desc[UR36][R88.64+0x32] ;  /* 0x0000322458ac7981 */ /* 0x000164000c1e1520 */
.L_x_57:
[----:B------:R-:W-:Y:S05]  /*2e20*/  BSYNC B1 ;  /* 0x0000000000017941 */ /* 0x000fea0003800000 */
.L_x_56:
        /* <DEDUP_REMOVED lines=12> */
.L_x_59:
[----:B------:R-:W-:Y:S05]  /*2ef0*/  BSYNC B1 ;  /* 0x0000000000017941 */ /* 0x000fea0003800000 */
.L_x_58:
        /* <DEDUP_REMOVED lines=12> */
.L_x_61:
[----:B------:R-:W-:Y:S05]  /*2fc0*/  BSYNC B1 ;  /* 0x0000000000017941 */ /* 0x000fea0003800000 */
.L_x_60:
        /* <DEDUP_REMOVED lines=12> */
.L_x_63:
[----:B------:R-:W-:Y:S05]  /*3090*/  BSYNC B1 ;  /* 0x0000000000017941 */ /* 0x000fea0003800000 */
.L_x_62:
        /* <DEDUP_REMOVED lines=12> */
.L_x_65:
[----:B------:R-:W-:Y:S05]  /*3160*/  BSYNC B1 ;  /* 0x0000000000017941 */ /* 0x000fea0003800000 */
.L_x_64:
        /* <DEDUP_REMOVED lines=12> */
.L_x_67:
[----:B------:R-:W-:Y:S05]  /*3230*/  BSYNC B1 ;  /* 0x0000000000017941 */ /* 0x000fea0003800000 */
.L_x_66:
        /* <DEDUP_REMOVED lines=12> */
.L_x_69:
[----:B------:R-:W-:Y:S05]  /*3300*/  BSYNC B1 ;  /* 0x0000000000017941 */ /* 0x000fea0003800000 */
.L_x_68:
        /* <DEDUP_REMOVED lines=12> */
.L_x_71:
[----:B------:R-:W-:Y:S05]  /*33d0*/  BSYNC B1 ;  /* 0x0000000000017941 */ /* 0x000fea0003800000 */
.L_x_70:
        /* <DEDUP_REMOVED lines=12> */
.L_x_73:
[----:B------:R-:W-:Y:S05]  /*34a0*/  BSYNC B1 ;  /* 0x0000000000017941 */ /* 0x000fea0003800000 */
.L_x_72:
        /* <DEDUP_REMOVED lines=12> */
.L_x_75:
[----:B------:R-:W-:Y:S05]  /*3570*/  BSYNC B1 ;  /* 0x0000000000017941 */ /* 0x000fea0003800000 */
.L_x_74:
        /* <DEDUP_REMOVED lines=12> */
.L_x_77:
[----:B------:R-:W-:Y:S05]  /*3640*/  BSYNC B1 ;  /* 0x0000000000017941 */ /* 0x000fea0003800000 */
.L_x_76:
        /* <DEDUP_REMOVED lines=12> */
.L_x_79:
[----:B------:R-:W-:Y:S05]  /*3710*/  BSYNC B1 ;  /* 0x0000000000017941 */ /* 0x000fea0003800000 */
.L_x_78:
        /* <DEDUP_REMOVED lines=12> */
.L_x_81:
[----:B------:R-:W-:Y:S05]  /*37e0*/  BSYNC B1 ;  /* 0x0000000000017941 */ /* 0x000fea0003800000 */
.L_x_80:
        /* <DEDUP_REMOVED lines=12> */
.L_x_83:
[----:B------:R-:W-:Y:S05]  /*38b0*/  BSYNC B1 ;  /* 0x0000000000017941 */ /* 0x000fea0003800000 */
.L_x_82:
        /* <DEDUP_REMOVED lines=12> */
.L_x_85:
[----:B------:R-:W-:Y:S05]  /*3980*/  BSYNC B1 ;  /* 0x0000000000017941 */ /* 0x000fea0003800000 */
.L_x_84:
        /* <DEDUP_REMOVED lines=12> */
.L_x_87:
[----:B------:R-:W-:Y:S05]  /*3a50*/  BSYNC B1 ;  /* 0x0000000000017941 */ /* 0x000fea0003800000 */
.L_x_86:
        /* <DEDUP_REMOVED lines=12> */
.L_x_89:
[----:B------:R-:W-:Y:S05]  /*3b20*/  BSYNC B1 ;  /* 0x0000000000017941 */ /* 0x000fea0003800000 */
.L_x_88:
        /* <DEDUP_REMOVED lines=12> */
.L_x_91:
[----:B------:R-:W-:Y:S05]  /*3bf0*/  BSYNC B1 ;  /* 0x0000000000017941 */ /* 0x000fea0003800000 */
.L_x_90:
        /* <DEDUP_REMOVED lines=12> */
.L_x_93:
[----:B------:R-:W-:Y:S05]  /*3cc0*/  BSYNC B1 ;  /* 0x0000000000017941 */ /* 0x000fea0003800000 */
.L_x_92:
        /* <DEDUP_REMOVED lines=12> */
.L_x_95:
[----:B------:R-:W-:Y:S05]  /*3d90*/  BSYNC B1 ;  /* 0x0000000000017941 */ /* 0x000fea0003800000 */
.L_x_94:
        /* <DEDUP_REMOVED lines=12> */
.L_x_97:
[----:B------:R-:W-:Y:S05]  /*3e60*/  BSYNC B1 ;  /* 0x0000000000017941 */ /* 0x000fea0003800000 */
.L_x_96:
        /* <DEDUP_REMOVED lines=12> */
.L_x_99:
[----:B------:R-:W-:Y:S05]  /*3f30*/  BSYNC B1 ;  /* 0x0000000000017941 */ /* 0x000fea0003800000 */
.L_x_98:
        /* <DEDUP_REMOVED lines=12> */
.L_x_101:
[----:B------:R-:W-:Y:S05]  /*4000*/  BSYNC B1 ;  /* 0x0000000000017941 */ /* 0x000fea0003800000 */
.L_x_100:
        /* <DEDUP_REMOVED lines=12> */
.L_x_103:
[----:B------:R-:W-:Y:S05]  /*40d0*/  BSYNC B1 ;  /* 0x0000000000017941 */ /* 0x000fea0003800000 */
.L_x_102:
        /* <DEDUP_REMOVED lines=12> */
.L_x_105:
[----:B------:R-:W-:Y:S05]  /*41a0*/  BSYNC B1 ;  /* 0x0000000000017941 */ /* 0x000fea0003800000 */
.L_x_104:
        /* <DEDUP_REMOVED lines=12> */
.L_x_107:
[----:B------:R-:W-:Y:S05]  /*4270*/  BSYNC B1 ;  /* 0x0000000000017941 */ /* 0x000fea0003800000 */
.L_x_106:
        /* <DEDUP_REMOVED lines=12> */
.L_x_109:
[----:B------:R-:W-:Y:S05]  /*4340*/  BSYNC B1 ;  /* 0x0000000000017941 */ /* 0x000fea0003800000 */
.L_x_108:
        /* <DEDUP_REMOVED lines=12> */
.L_x_111:
[----:B------:R-:W-:Y:S05]  /*4410*/  BSYNC B1 ;  /* 0x0000000000017941 */ /* 0x000fea0003800000 */
.L_x_110:
        /* <DEDUP_REMOVED lines=12> */
.L_x_113:
[----:B------:R-:W-:Y:S05]  /*44e0*/  BSYNC B1 ;  /* 0x0000000000017941 */ /* 0x000fea0003800000 */
.L_x_112:
        /* <DEDUP_REMOVED lines=12> */
.L_x_115:
[----:B------:R-:W-:Y:S05]  /*45b0*/  BSYNC B1 ;  /* 0x0000000000017941 */ /* 0x000fea0003800000 */
.L_x_114:
        /* <DEDUP_REMOVED lines=12> */
.L_x_117:
[----:B------:R-:W-:Y:S05]  /*4680*/  BSYNC B1 ;  /* 0x0000000000017941 */ /* 0x000fea0003800000 */
.L_x_116:
        /* <DEDUP_REMOVED lines=12> */
.L_x_119:
[----:B------:R-:W-:Y:S05]  /*4750*/  BSYNC B1 ;  /* 0x0000000000017941 */ /* 0x000fea0003800000 */
.L_x_118:
        /* <DEDUP_REMOVED lines=12> */
.L_x_121:
[----:B------:R-:W-:Y:S05]  /*4820*/  BSYNC B1 ;  /* 0x0000000000017941 */ /* 0x000fea0003800000 */
.L_x_120:
        /* <DEDUP_REMOVED lines=12> */
.L_x_123:
[----:B------:R-:W-:Y:S05]  /*48f0*/  BSYNC B1 ;  /* 0x0000000000017941 */ /* 0x000fea0003800000 */
.L_x_122:
        /* <DEDUP_REMOVED lines=12> */
.L_x_125:
[----:B------:R-:W-:Y:S05]  /*49c0*/  BSYNC B1 ;  /* 0x0000000000017941 */ /* 0x000fea0003800000 */
.L_x_124:
        /* <DEDUP_REMOVED lines=12> */
.L_x_127:
[----:B------:R-:W-:Y:S05]  /*4a90*/  BSYNC B1 ;  /* 0x0000000000017941 */ /* 0x000fea0003800000 */
.L_x_126:
        /* <DEDUP_REMOVED lines=12> */
.L_x_129:
[----:B------:R-:W-:Y:S05]  /*4b60*/  BSYNC B1 ;  /* 0x0000000000017941 */ /* 0x000fea0003800000 */
.L_x_128:
        /* <DEDUP_REMOVED lines=12> */
.L_x_131:
[----:B------:R-:W-:Y:S05]  /*4c30*/  BSYNC B1 ;  /* 0x0000000000017941 */ /* 0x000fea0003800000 */
.L_x_130:
        /* <DEDUP_REMOVED lines=12> */
.L_x_133:
[----:B------:R-:W-:Y:S05]  /*4d00*/  BSYNC B1 ;  /* 0x0000000000017941 */ /* 0x000fea0003800000 */
.L_x_132:
        /* <DEDUP_REMOVED lines=12> */
.L_x_135:
[----:B------:R-:W-:Y:S05]  /*4dd0*/  BSYNC B1 ;  /* 0x0000000000017941 */ /* 0x000fea0003800000 */
.L_x_134:
        /* <DEDUP_REMOVED lines=12> */
.L_x_137:
[----:B------:R-:W-:Y:S05]  /*4ea0*/  BSYNC B1 ;  /* 0x0000000000017941 */ /* 0x000fea0003800000 */
.L_x_136:
        /* <DEDUP_REMOVED lines=12> */
.L_x_139:
[----:B------:R-:W-:Y:S05]  /*4f70*/  BSYNC B1 ;  /* 0x0000000000017941 */ /* 0x000fea0003800000 */
.L_x_138:
        /* <DEDUP_REMOVED lines=12> */
.L_x_141:
[----:B------:R-:W-:Y:S05]  /*5040*/  BSYNC B1 ;  /* 0x0000000000017941 */ /* 0x000fea0003800000 */
.L_x_140:
        /* <DEDUP_REMOVED lines=12> */
.L_x_143:
[----:B------:R-:W-:Y:S05]  /*5110*/  BSYNC B1 ;  /* 0x0000000000017941 */ /* 0x000fea0003800000 */
.L_x_142:
        /* <DEDUP_REMOVED lines=12> */
.L_x_145:
[----:B------:R-:W-:Y:S05]  /*51e0*/  BSYNC B1 ;  /* 0x0000000000017941 */ /* 0x000fea0003800000 */
.L_x_144:
        /* <DEDUP_REMOVED lines=12> */
.L_x_147:
[----:B------:R-:W-:Y:S05]  /*52b0*/  BSYNC B1 ;  /* 0x0000000000017941 */ /* 0x000fea0003800000 */
.L_x_146:
        /* <DEDUP_REMOVED lines=12> */
.L_x_149:
[----:B------:R-:W-:Y:S05]  /*5380*/  BSYNC B1 ;  /* 0x0000000000017941 */ /* 0x000fea0003800000 */
.L_x_148:
        /* <DEDUP_REMOVED lines=12> */
.L_x_151:
[----:B------:R-:W-:Y:S05]  /*5450*/  BSYNC B1 ;  /* 0x0000000000017941 */ /* 0x000fea0003800000 */
.L_x_150:
[----:B-----5:R-:W-:Y:S01]  /*5460*/  HADD2.F32 R8, -RZ, R172.H0_H0 ;  /* 0x200000acff087230 */ /* 0x020fe20000004100 */
[----:B------:R-:W-:Y:S01]  /*5470*/  ISETP.GT.AND P1, PT, R0, 0x79, P0 ;  /* 0x000000790000780c */ /* 0x000fe20000724270 */
[----:B------:R-:W-:Y:S01]  /*5480*/  BSSY B1, `(.L_x_152) ;  /* 0x000000c000017945 */ /* 0x000fe20003800000 */
[----:B------:R-:W-:Y:S02]  /*5490*/  IADD3 R153, P0, R153, 0x80, RZ ;  /* 0x0000008099997810 */ /* 0x000fe40007f1e0ff */
[----:B-1----:R-:W-:Y:S01]  /*54a0*/  FMUL R91, R8, R155 ;  /* 0x0000009b085b7220 */ /* 0x002fe20000400000 */
[----:B------:R-:W-:-:S03]  /*54b0*/  @P2 IMAD.MOV.U32 R8, RZ, RZ, R168 ;  /* 0x000000ffff082224 */ /* 0x000fc600078e00a8 */
[----:B------:R-:W-:-:S05]  /*54c0*/  FFMA R91, R150, R154, R91 ;  /* 0x0000009a965b7223 */ /* 0x000fca000000005b */
[----:B------:R-:W-:-:S04]  /*54d0*/  F2FP.F16.F32.PACK_AB R91, RZ, R91 ;  /* 0x0000005bff5b723e */ /* 0x000fc800000000ff */
[----:B------:R-:W-:Y:S01]  /*54e0*/  PRMT R90, R91, 0x7610, R90 ;  /* 0x000076105b5a7816 */ /* 0x000fe2000000005a */
[----:B------:R-:W-:Y:S02]  /*54f0*/  IMAD.X R91, RZ, RZ, R9, P0 ;  /* 0x000000ffff5b7224 */ /* 0x000fe400000e0609 */
[----:B------:R-:W-:-:S05]  /*5500*/  @P2 IMAD.MOV.U32 R9, RZ, RZ, R169 ;  /* 0x000000ffff092224 */ /* 0x000fca00078e00a9 */
[----:B------:R1:W-:Y:S01]  /*5510*/  @P2 STG.E.U16 desc[UR36][R8.64+0xf0], R90 ;  /* 0x0000f05a08002986 */ /* 0x0003e2000c101524 */
[----:B------:R-:W-:Y:S05]  /*5520*/  @!P1 BRA `(.L_x_153) ;  /* 0x0000000000049947 */ /* 0x000fea0003800000 */
[----:B------:R0:W5:Y:S02]  /*5530*/  LDG.E.LTC128B.U16 R172, desc[UR36][R88.64+0xf2] ;  /* 0x0000f22458ac7981 */ /* 0x000164000c1e1520 */
.L_x_153:
[----:B------:R-:W-:Y:S05]  /*5540*/  BSYNC B1 ;  /* 0x0000000000017941 */ /* 0x000fea0003800000 */
.L_x_152:
[----:B-1---5:R-:W-:Y:S01]  /*5550*/  HADD2.F32 R8, -RZ, R172.H0_H0 ;  /* 0x200000acff087230 */ /* 0x022fe20000004100 */
[----:B------:R-:W-:Y:S01]  /*5560*/  ISETP.GT.AND P0, PT, R3, 0x80, PT ;  /* 0x000000800300780c */ /* 0x000fe20003f04270 */
[----:B------:R-:W-:-:S03]  /*5570*/  IMAD R90, R91, R14, RZ ;  /* 0x0000000e5b5a7224 */ /* 0x000fc600078e02ff */
[----:B0-2---:R-:W-:Y:S01]  /*5580*/  FMUL R88, R8, R155 ;  /* 0x0000009b08587220 */ /* 0x005fe20000400000 */
[C---:B------:R-:W-:Y:S01]  /*5590*/  IMAD R97, R153.reuse, R15, R90 ;  /* 0x0000000f99617224 */ /* 0x040fe200078e025a */
[----:B------:R-:W-:Y:S01]  /*55a0*/  ISETP.GT.AND P3, PT, R0, RZ, P0 ;  /* 0x000000ff0000720c */ /* 0x000fe20000764270 */
[----:B------:R-:W-:-:S04]  /*55b0*/  IMAD.WIDE.U32 R8, R153, R14, R156 ;  /* 0x0000000e99087225 */ /* 0x000fc800078e009c */
[----:B------:R-:W-:Y:S01]  /*55c0*/  FFMA R151, R151, R154, R88 ;  /* 0x0000009a97977223 */ /* 0x000fe20000000058 */
[----:B------:R-:W-:Y:S02]  /*55d0*/  IADD3 R9, R9, R97, RZ ;  /* 0x0000006109097210 */ /* 0x000fe40007ffe0ff */
[C---:B------:R-:W-:Y:S02]  /*55e0*/  LEA R88, P2, R8.reuse, R10, 0x1 ;  /* 0x0000000a08587211 */ /* 0x040fe400078408ff */
[----:B------:R-:W-:Y:S02]  /*55f0*/  F2FP.F16.F32.PACK_AB R151, RZ, R151 ;  /* 0x00000097ff97723e */ /* 0x000fe400000000ff */
[----:B------:R-:W-:-:S03]  /*5600*/  LEA.HI.X R89, R8, R11, R9, 0x1, P2 ;  /* 0x0000000b08597211 */ /* 0x000fc600010f0c09 */
[----:B------:R0:W-:Y:S04]  /*5610*/  @P1 STG.E.U16 desc[UR36][R168.64+0xf2], R151 ;  /* 0x0000f297a8001986 */ /* 0x0001e8000c101524 */
[----:B------:R-:W2:Y:S01]  /*5620*/  @P3 LDG.E.LTC128B.U16 R172, desc[UR36][R88.64] ;  /* 0x0000002458ac3981 */ /* 0x000ea2000c1e1520 */
[----:B------:R-:W-:Y:S01]  /*5630*/  IMAD.WIDE.U32 R8, R153, R14, R6 ;  /* 0x0000000e99087225 */ /* 0x000fe200078e0006 */
[----:B------:R-:W-:Y:S01]  /*5640*/  SHF.L.U64.HI R95, R4, 0x8, R5 ;  /* 0x00000008045f7819 */ /* 0x000fe20000010205 */
[----:B------:R-:W-:Y:S01]  /*5650*/  BSSY B1, `(.L_x_154) ;  /* 0x0000011000017945 */ /* 0x000fe20003800000 */
[----:B------:R-:W-:Y:S01]  /*5660*/  ISETP.GT.AND P2, PT, R0, 0x1, P0 ;  /* 0x000000010000780c */ /* 0x000fe20000744270 */
[----:B------:R-:W-:Y:S02]  /*5670*/  IMAD.IADD R9, R97, 0x1, R9 ;  /* 0x0000000161097824 */ /* 0x000fe400078e0209 */
[----:B------:R-:W-:-:S02]  /*5680*/  IMAD.SHL.U32 R93, R4, 0x100, RZ ;  /* 0x00000100045d7824 */ /* 0x000fc400078e00ff */
[----:B--2---:R-:W-:-:S05]  /*5690*/  HADD2.F32 R90, -RZ, R172.H0_H0 ;  /* 0x200000acff5a7230 */ /* 0x004fca0000004100 */
[----:B------:R-:W-:Y:S01]  /*56a0*/  FMUL R15, R90, R155 ;  /* 0x0000009b5a0f7220 */ /* 0x000fe20000400000 */
[----:B------:R-:W-:Y:S01]  /*56b0*/  IMAD.WIDE.U32 R90, R23, R12, R8 ;  /* 0x0000000c175a7225 */ /* 0x000fe200078e0008 */
[----:B------:R-:W-:-:S03]  /*56c0*/  IADD3 R8, P1, R93, R158, RZ ;  /* 0x0000009e5d087210 */ /* 0x000fc60007f3e0ff */
[----:B------:R-:W-:Y:S01]  /*56d0*/  FFMA R15, R24, R154, R15 ;  /* 0x0000009a180f7223 */ /* 0x000fe2000000000f */
[----:B------:R-:W-:Y:S01]  /*56e0*/  IMAD.IADD R5, R13, 0x1, R91 ;  /* 0x000000010d057824 */ /* 0x000fe200078e025b */
[C---:B------:R-:W-:Y:S01]  /*56f0*/  LEA R4, P4, R90.reuse, R10, 0x1 ;  /* 0x0000000a5a047211 */ /* 0x040fe200078808ff */
[----:B------:R-:W-:Y:S02]  /*5700*/  IMAD.X R9, R95, 0x1, R159, P1 ;  /* 0x000000015f097824 */ /* 0x000fe400008e069f */
[----:B------:R-:W-:Y:S02]  /*5710*/  F2FP.F16.F32.PACK_AB R15, RZ, R15 ;  /* 0x0000000fff0f723e */ /* 0x000fe400000000ff */
[----:B------:R-:W-:-:S03]  /*5720*/  LEA.HI.X R5, R90, R11, R5, 0x1, P4 ;  /* 0x0000000b5a057211 */ /* 0x000fc600020f0c05 */
[----:B------:R0:W-:Y:S01]  /*5730*/  @P3 STG.E.U16 desc[UR36][R8.64], R15 ;  /* 0x0000000f08003986 */ /* 0x0001e2000c101524 */
[----:B------:R-:W-:Y:S05]  /*5740*/  @!P2 BRA `(.L_x_155) ;  /* 0x000000000004a947 */ /* 0x000fea0003800000 */
[----:B------:R1:W5:Y:S02]  /*5750*/  LDG.E.LTC128B.U16 R172, desc[UR36][R4.64+0x2] ;  /* 0x0000022404ac7981 */ /* 0x000364000c1e1520 */
.L_x_155:
[----:B------:R-:W-:Y:S05]  /*5760*/  BSYNC B1 ;  /* 0x0000000000017941 */ /* 0x000fea0003800000 */
.L_x_154:
[----:B-----5:R-:W-:Y:S01]  /*5770*/  HADD2.F32 R24, -RZ, R172.H0_H0 ;  /* 0x200000acff187230 */ /* 0x020fe20000004100 */
[----:B------:R-:W-:Y:S01]  /*5780*/  ISETP.GT.AND P1, PT, R3, 0x88, PT ;  /* 0x000000880300780c */ /* 0x000fe20003f24270 */
[----:B0-----:R-:W-:Y:S01]  /*5790*/  IMAD.WIDE.U32 R14, R153, R14, R162 ;  /* 0x0000000e990e7225 */ /* 0x001fe200078e00a2 */
[----:B------:R-:W-:Y:S03]  /*57a0*/  BSSY B1, `(.L_x_156) ;  /* 0x000000e000017945 */ /* 0x000fe60003800000 */
[----:B------:R-:W-:Y:S01]  /*57b0*/  FMUL R24, R24, R155 ;  /* 0x0000009b18187220 */ /* 0x000fe20000400000 */
[----:B------:R-:W-:Y:S01]  /*57c0*/  ISETP.GT.AND P3, PT, R0, RZ, P1 ;  /* 0x000000ff0000720c */ /* 0x000fe20000f64270 */
[----:B------:R-:W-:Y:S01]  /*57d0*/  IMAD.IADD R97, R97, 0x1, R15 ;  /* 0x0000000161617824 */ /* 0x000fe200078e020f */
[----:B------:R-:W-:Y:S01]  /*57e0*/  IADD3 R21, P5, R20, R14, RZ ;  /* 0x0000000e14157210 */ /* 0x000fe20007fbe0ff */
[----:B------:R-:W-:Y:S01]  /*57f0*/  FFMA R24, R25, R154, R24 ;  /* 0x0000009a19187223 */ /* 0x000fe20000000018 */
[----:B------:R-:W-:-:S03]  /*5800*/  IADD3 R20, P4, R6, R14, RZ ;  /* 0x0000000e06147210 */ /* 0x000fc60007f9e0ff */
[----:B------:R-:W-:Y:S01]  /*5810*/  IMAD.X R156, R97, 0x1, R157, P5 ;  /* 0x00000001619c7824 */ /* 0x000fe200028e069d */
[----:B------:R-:W-:Y:S02]  /*5820*/  F2FP.F16.F32.PACK_AB R24, RZ, R24 ;  /* 0x00000018ff18723e */ /* 0x000fe400000000ff */
[----:B------:R-:W-:-:S03]  /*5830*/  LEA R14, P5, R21, R10, 0x1 ;  /* 0x0000000a150e7211 */ /* 0x000fc600078a08ff */
[----:B------:R0:W-:Y:S01]  /*5840*/  @P2 STG.E.U16 desc[UR36][R8.64+0x2], R24 ;  /* 0x0000021808002986 */ /* 0x0001e2000c101524 */
[----:B------:R-:W-:Y:S01]  /*5850*/  LEA.HI.X R15, R21, R11, R156, 0x1, P5 ;  /* 0x0000000b150f7211 */ /* 0x000fe200028f0c9c */
[----:B------:R-:W-:Y:S08]  /*5860*/  @!P3 BRA `(.L_x_157) ;  /* 0x000000000004b947 */ /* 0x000ff00003800000 */
[----:B------:R2:W5:Y:S02]  /*5870*/  LDG.E.LTC128B.U16 R172, desc[UR36][R14.64] ;  /* 0x000000240eac7981 */ /* 0x000564000c1e1520 */
.L_x_157:
[----:B------:R-:W-:Y:S05]  /*5880*/  BSYNC B1 ;  /* 0x0000000000017941 */ /* 0x000fea0003800000 */
.L_x_156:
[----:B-----5:R-:W-:Y:S01]  /*5890*/  HADD2.F32 R6, -RZ, R172.H0_H0 ;  /* 0x200000acff067230 */ /* 0x020fe20000004100 */
[----:B------:R-:W-:Y:S01]  /*58a0*/  IADD3.X R21, R7, R97, RZ, P4, !PT ;  /* 0x0000006107157210 */ /* 0x000fe200027fe4ff */
[----:B------:R-:W-:Y:S01]  /*58b0*/  BSSY B1, `(.L_x_158) ;  /* 0x000000e000017945 */ /* 0x000fe20003800000 */
[----:B------:R-:W-:Y:S02]  /*58c0*/  ISETP.GT.AND P2, PT, R0, 0x1, P1 ;  /* 0x000000010000780c */ /* 0x000fe40000f44270 */
[----:B------:R-:W-:Y:S01]  /*58d0*/  FMUL R3, R6, R155 ;  /* 0x0000009b06037220 */ /* 0x000fe20000400000 */
[----:B------:R-:W-:Y:S01]  /*58e0*/  IADD3 R6, P4, R8, R165, RZ ;  /* 0x000000a508067210 */ /* 0x000fe20007f9e0ff */
[----:B--2---:R-:W-:-:S04]  /*58f0*/  IMAD.WIDE.U32 R14, R23, R12, R20 ;  /* 0x0000000c170e7225 */ /* 0x004fc800078e0014 */
[----:B------:R-:W-:Y:S01]  /*5900*/  FFMA R3, R26, R154, R3 ;  /* 0x0000009a1a037223 */ /* 0x000fe20000000003 */
[----:B------:R-:W-:Y:S01]  /*5910*/  IMAD.X R7, R9, 0x1, R167, P4 ;  /* 0x0000000109077824 */ /* 0x000fe200020e06a7 */
[----:B------:R-:W-:Y:S01]  /*5920*/  LEA R10, P5, R14, R10, 0x1 ;  /* 0x0000000a0e0a7211 */ /* 0x000fe200078a08ff */
[----:B------:R-:W-:Y:S02]  /*5930*/  IMAD.IADD R13, R13, 0x1, R15 ;  /* 0x000000010d0d7824 */ /* 0x000fe400078e020f */
[----:B------:R-:W-:-:S03]  /*5940*/  F2FP.F16.F32.PACK_AB R3, RZ, R3 ;  /* 0x00000003ff03723e */ /* 0x000fc600000000ff */
[----:B------:R-:W-:Y:S02]  /*5950*/  LEA.HI.X R11, R14, R11, R13, 0x1, P5 ;  /* 0x0000000b0e0b7211 */ /* 0x000fe400028f0c0d */
[----:B------:R2:W-:Y:S01]  /*5960*/  @P3 STG.E.U16 desc[UR36][R6.64], R3 ;  /* 0x0000000306003986 */ /* 0x0005e2000c101524 */
[----:B------:R-:W-:Y:S05]  /*5970*/  @!P2 BRA `(.L_x_159) ;  /* 0x000000000004a947 */ /* 0x000fea0003800000 */
[----:B------:R0:W5:Y:S02]  /*5980*/  LDG.E.LTC128B.U16 R172, desc[UR36][R10.64+0x2] ;  /* 0x000002240aac7981 */ /* 0x000164000c1e1520 */
.L_x_159:
[----:B------:R-:W-:Y:S05]  /*5990*/  BSYNC B1 ;  /* 0x0000000000017941 */ /* 0x000fea0003800000 */
.L_x_158:
[----:B-----5:R-:W-:Y:S01]  /*59a0*/  HADD2.F32 R12, -RZ, R172.H0_H0 ;  /* 0x200000acff0c7230 */ /* 0x020fe20000004100 */
[----:B------:R-:W-:Y:S01]  /*59b0*/  ISETP.GT.AND P3, PT, R0, 0x8, P0 ;  /* 0x000000080000780c */ /* 0x000fe20000764270 */
[----:B------:R-:W-:Y:S03]  /*59c0*/  BSSY B1, `(.L_x_160) ;  /* 0x0000007000017945 */ /* 0x000fe60003800000 */
[----:B------:R-:W-:-:S04]  /*59d0*/  FMUL R12, R12, R155 ;  /* 0x0000009b0c0c7220 */ /* 0x000fc80000400000 */
[----:B------:R-:W-:-:S05]  /*59e0*/  FFMA R12, R27, R154, R12 ;  /* 0x0000009a1b0c7223 */ /* 0x000fca000000000c */
[----:B------:R-:W-:-:S05]  /*59f0*/  F2FP.F16.F32.PACK_AB R12, RZ, R12 ;  /* 0x0000000cff0c723e */ /* 0x000fca00000000ff */
[----:B------:R0:W-:Y:S01]  /*5a00*/  @P2 STG.E.U16 desc[UR36][R6.64+0x2], R12 ;  /* 0x0000020c06002986 */ /* 0x0001e2000c101524 */
[----:B------:R-:W-:Y:S05]  /*5a10*/  @!P3 BRA `(.L_x_161) ;  /* 0x000000000004b947 */ /* 0x000fea0003800000 */
[----:B------:R0:W5:Y:S02]  /*5a20*/  LDG.E.LTC128B.U16 R172, desc[UR36][R4.64+0x10] ;  /* 0x0000102404ac7981 */ /* 0x000164000c1e1520 */
.L_x_161:
[----:B------:R-:W-:Y:S05]  /*5a30*/  BSYNC B1 ;  /* 0x0000000000017941 */ /* 0x000fea0003800000 */
.L_x_160:
[----:B0-2--5:R-:W-:Y:S01]  /*5a40*/  HADD2.F32 R6, -RZ, R172.H0_H0 ;  /* 0x200000acff067230 */ /* 0x025fe20000004100 */
[----:B------:R-:W-:Y:S01]  /*5a50*/  ISETP.GT.AND P2, PT, R0, 0x9, P0 ;  /* 0x000000090000780c */ /* 0x000fe20000744270 */
[----:B------:R-:W-:Y:S01]  /*5a60*/  IMAD.MOV.U32 R7, RZ, RZ, R9 ;  /* 0x000000ffff077224 */ /* 0x000fe200078e0009 */
[----:B------:R-:W-:Y:S02]  /*5a70*/  BSSY B1, `(.L_x_162) ;  /* 0x0000008000017945 */ /* 0x000fe40003800000 */
[----:B------:R-:W-:Y:S01]  /*5a80*/  FMUL R3, R6, R155 ;  /* 0x0000009b06037220 */ /* 0x000fe20000400000 */
[----:B------:R-:W-:-:S03]  /*5a90*/  IMAD.MOV.U32 R6, RZ, RZ, R8 ;  /* 0x000000ffff067224 */ /* 0x000fc600078e0008 */
[----:B------:R-:W-:-:S05]  /*5aa0*/  FFMA R3, R28, R154, R3 ;  /* 0x0000009a1c037223 */ /* 0x000fca0000000003 */
[----:B------:R-:W-:-:S05]  /*5ab0*/  F2FP.F16.F32.PACK_AB R3, RZ, R3 ;  /* 0x00000003ff03723e */ /* 0x000fca00000000ff */
[----:B------:R0:W-:Y:S01]  /*5ac0*/  @P3 STG.E.U16 desc[UR36][R6.64+0x10], R3 ;  /* 0x0000100306003986 */ /* 0x0001e2000c101524 */
[----:B------:R-:W-:Y:S05]  /*5ad0*/  @!P2 BRA `(.L_x_163) ;  /* 0x000000000004a947 */ /* 0x000fea0003800000 */
[----:B------:R2:W5:Y:S02]  /*5ae0*/  LDG.E.LTC128B.U16 R172, desc[UR36][R4.64+0x12] ;  /* 0x0000122404ac7981 */ /* 0x000564000c1e1520 */
.L_x_163:
[----:B------:R-:W-:Y:S05]  /*5af0*/  BSYNC B1 ;  /* 0x0000000000017941 */ /* 0x000fea0003800000 */
.L_x_162:
        /* <DEDUP_REMOVED lines=9> */
.L_x_165:
[----:B------:R-:W-:Y:S05]  /*5b90*/  BSYNC B1 ;  /* 0x0000000000017941 */ /* 0x000fea0003800000 */
.L_x_164:
[----:B0----5:R-:W-:Y:S01]  /*5ba0*/  HADD2.F32 R12, -RZ, R172.H0_H0 ;  /* 0x200000acff0c7230 */ /* 0x021fe20000004100 */
[----:B------:R-:W-:Y:S01]  /*5bb0*/  IADD3 R8, P3, R165, R8, RZ ;  /* 0x00000008a5087210 */ /* 0x000fe20007f7e0ff */
[----:B------:R-:W-:Y:S01]  /*5bc0*/  BSSY B1, `(.L_x_166) ;  /* 0x0000009000017945 */ /* 0x000fe20003800000 */
[----:B------:R-:W-:Y:S02]  /*5bd0*/  ISETP.GT.AND P2, PT, R0, 0x9, P1 ;  /* 0x000000090000780c */ /* 0x000fe40000f44270 */
[----:B------:R-:W-:Y:S01]  /*5be0*/  FMUL R3, R12, R155 ;  /* 0x0000009b0c037220 */ /* 0x000fe20000400000 */
[----:B------:R-:W-:-:S03]  /*5bf0*/  IMAD.X R9, R167, 0x1, R9, P3 ;  /* 0x00000001a7097824 */ /* 0x000fc600018e0609 */
[----:B------:R-:W-:-:S05]  /*5c00*/  FFMA R3, R30, R154, R3 ;  /* 0x0000009a1e037223 */ /* 0x000fca0000000003 */
[----:B------:R-:W-:-:S05]  /*5c10*/  F2FP.F16.F32.PACK_AB R3, RZ, R3 ;  /* 0x00000003ff03723e */ /* 0x000fca00000000ff */
[----:B------:R0:W-:Y:S01]  /*5c20*/  @P4 STG.E.U16 desc[UR36][R8.64+0x10], R3 ;  /* 0x0000100308004986 */ /* 0x0001e2000c101524 */
[----:B------:R-:W-:Y:S05]  /*5c30*/  @!P2 BRA `(.L_x_167) ;  /* 0x000000000004a947 */ /* 0x000fea0003800000 */
[----:B------:R0:W5:Y:S02]  /*5c40*/  LDG.E.LTC128B.U16 R172, desc[UR36][R10.64+0x12] ;  /* 0x000012240aac7981 */ /* 0x000164000c1e1520 */
.L_x_167:
[----:B------:R-:W-:Y:S05]  /*5c50*/  BSYNC B1 ;  /* 0x0000000000017941 */ /* 0x000fea0003800000 */
.L_x_166:
[----:B0----5:R-:W-:Y:S01]  /*5c60*/  HADD2.F32 R8, -RZ, R172.H0_H0 ;  /* 0x200000acff087230 */ /* 0x021fe20000004100 */
[----:B------:R-:W-:Y:S01]  /*5c70*/  ISETP.GT.AND P3, PT, R0, 0x10, P0 ;  /* 0x000000100000780c */ /* 0x000fe20000764270 */
[----:B------:R-:W-:Y:S03]  /*5c80*/  BSSY B1, `(.L_x_168) ;  /* 0x0000009000017945 */ /* 0x000fe60003800000 */
[----:B------:R-:W-:-:S04]  /*5c90*/  FMUL R8, R8, R155 ;  /* 0x0000009b08087220 */ /* 0x000fc80000400000 */
[----:B------:R-:W-:Y:S01]  /*5ca0*/  FFMA R31, R31, R154, R8 ;  /* 0x0000009a1f1f7223 */ /* 0x000fe20000000008 */
[----:B------:R-:W-:-:S04]  /*5cb0*/  IADD3 R8, P4, P5, R165, R158, R93 ;  /* 0x0000009ea5087210 */ /* 0x000fc80007d9e05d */
[----:B------:R-:W-:Y:S02]  /*5cc0*/  F2FP.F16.F32.PACK_AB R31, RZ, R31 ;  /* 0x0000001fff1f723e */ /* 0x000fe400000000ff */
[----:B------:R-:W-:-:S05]  /*5cd0*/  IADD3.X R9, R167, R159, R95, P4, P5 ;  /* 0x0000009fa7097210 */ /* 0x000fca00027ea45f */
[----:B------:R0:W-:Y:S01]  /*5ce0*/  @P2 STG.E.U16 desc[UR36][R8.64+0x12], R31 ;  /* 0x0000121f08002986 */ /* 0x0001e2000c101524 */
[----:B------:R-:W-:Y:S05]  /*5cf0*/  @!P3 BRA `(.L_x_169) ;  /* 0x000000000004b947 */ /* 0x000fea0003800000 */
[----:B------:R0:W5:Y:S02]  /*5d00*/  LDG.E.LTC128B.U16 R172, desc[UR36][R4.64+0x20] ;  /* 0x0000202404ac7981 */ /* 0x000164000c1e1520 */
.L_x_169:
[----:B------:R-:W-:Y:S05]  /*5d10*/  BSYNC B1 ;  /* 0x0000000000017941 */ /* 0x000fea0003800000 */
.L_x_168:
        /* <DEDUP_REMOVED lines=9> */
.L_x_171:
[----:B------:R-:W-:Y:S05]  /*5db0*/  BSYNC B1 ;  /* 0x0000000000017941 */ /* 0x000fea0003800000 */
.L_x_170:
        /* <DEDUP_REMOVED lines=9> */
.L_x_173:
[----:B------:R-:W-:Y:S05]  /*5e50*/  BSYNC B1 ;  /* 0x0000000000017941 */ /* 0x000fea0003800000 */
.L_x_172:
[----:B0----5:R-:W-:Y:S01]  /*5e60*/  HADD2.F32 R12, -RZ, R172.H0_H0 ;  /* 0x200000acff0c7230 */ /* 0x021fe20000004100 */
        /* <DEDUP_REMOVED lines=8> */
.L_x_175:
[----:B------:R-:W-:Y:S05]  /*5ef0*/  BSYNC B1 ;  /* 0x0000000000017941 */ /* 0x000fea0003800000 */
.L_x_174:
        /* <DEDUP_REMOVED lines=9> */
.L_x_177:
[----:B------:R-:W-:Y:S05]  /*5f90*/  BSYNC B1 ;  /* 0x0000000000017941 */ /* 0x000fea0003800000 */
.L_x_176:
        /* <DEDUP_REMOVED lines=9> */
.L_x_179:
[----:B------:R-:W-:Y:S05]  /*6030*/  BSYNC B1 ;  /* 0x0000000000017941 */ /* 0x000fea0003800000 */
.L_x_178:
        /* <DEDUP_REMOVED lines=9> */
.L_x_181:
[----:B------:R-:W-:Y:S05]  /*60d0*/  BSYNC B1 ;  /* 0x0000000000017941 */ /* 0x000fea0003800000 */
.L_x_180:
        /* <DEDUP_REMOVED lines=9> */
.L_x_183:
[----:B------:R-:W-:Y:S05]  /*6170*/  BSYNC B1 ;  /* 0x0000000000017941 */ /* 0x000fea0003800000 */
.L_x_182:
        /* <DEDUP_REMOVED lines=9> */
.L_x_185:
[----:B------:R-:W-:Y:S05]  /*6210*/  BSYNC B1 ;  /* 0x0000000000017941 */ /* 0x000fea0003800000 */
.L_x_184:
        /* <DEDUP_REMOVED lines=9> */
.L_x_187:
[----:B------:R-:W-:Y:S05]  /*62b0*/  BSYNC B1 ;  /* 0x0000000000017941 */ /* 0x000fea0003800000 */
.L_x_186:
        /* <DEDUP_REMOVED lines=9> */
.L_x_189:
[----:B------:R-:W-:Y:S05]  /*6350*/  BSYNC B1 ;  /* 0x0000000000017941 */ /* 0x000fea0003800000 */
.L_x_188:
        /* <DEDUP_REMOVED lines=9> */
.L_x_191:
[----:B------:R-:W-:Y:S05]  /*63f0*/  BSYNC B1 ;  /* 0x0000000000017941 */ /* 0x000fea0003800000 */
.L_x_190:
        /* <DEDUP_REMOVED lines=9> */
.L_x_193:
[----:B------:R-:W-:Y:S05]  /*6490*/  BSYNC B1 ;  /* 0x0000000000017941 */ /* 0x000fea0003800000 */
.L_x_192:
        /* <DEDUP_REMOVED lines=9> */
.L_x_195:
[----:B------:R-:W-:Y:S05]  /*6530*/  BSYNC B1 ;  /* 0x0000000000017941 */ /* 0x000fea0003800000 */
.L_x_194:
        /* <DEDUP_REMOVED lines=9> */
.L_x_197:
[----:B------:R-:W-:Y:S05]  /*65d0*/  BSYNC B1 ;  /* 0x0000000000017941 */ /* 0x000fea0003800000 */
.L_x_196:
        /* <DEDUP_REMOVED lines=9> */
.L_x_199:
[----:B------:R-:W-:Y:S05]  /*6670*/  BSYNC B1 ;  /* 0x0000000000017941 */ /* 0x000fea0003800000 */
.L_x_198:
        /* <DEDUP_REMOVED lines=9> */
.L_x_201:
[----:B------:R-:W-:Y:S05]  /*6710*/  BSYNC B1 ;  /* 0x0000000000017941 */ /* 0x000fea0003800000 */
.L_x_200:
        /* <DEDUP_REMOVED lines=9> */
.L_x_203:
[----:B------:R-:W-:Y:S05]  /*67b0*/  BSYNC B1 ;  /* 0x0000000000017941 */ /* 0x000fea0003800000 */
.L_x_202:
        /* <DEDUP_REMOVED lines=9> */
.L_x_205:
[----:B------:R-:W-:Y:S05]  /*6850*/  BSYNC B1 ;  /* 0x0000000000017941 */ /* 0x000fea0003800000 */
.L_x_204:
        /* <DEDUP_REMOVED lines=9> */
.L_x_207:
[----:B------:R-:W-:Y:S05]  /*68f0*/  BSYNC B1 ;  /* 0x0000000000017941 */ /* 0x000fea0003800000 */
.L_x_206:
        /* <DEDUP_REMOVED lines=9> */
.L_x_209:
[----:B------:R-:W-:Y:S05]  /*6990*/  BSYNC B1 ;  /* 0x0000000000017941 */ /* 0x000fea0003800000 */
.L_x_208:
        /* <DEDUP_REMOVED lines=9> */
.L_x_211:
[----:B------:R-:W-:Y:S05]  /*6a30*/  BSYNC B1 ;  /* 0x0000000000017941 */ /* 0x000fea0003800000 */
.L_x_210:
        /* <DEDUP_REMOVED lines=9> */
.L_x_213:
[----:B------:R-:W-:Y:S05]  /*6ad0*/  BSYNC B1 ;  /* 0x0000000000017941 */ /* 0x000fea0003800000 */
.L_x_212:
        /* <DEDUP_REMOVED lines=9> */
.L_x_215:
[----:B------:R-:W-:Y:S05]  /*6b70*/  BSYNC B1 ;  /* 0x0000000000017941 */ /* 0x000fea0003800000 */
.L_x_214:
        /* <DEDUP_REMOVED lines=9> */
.L_x_217:
[----:B------:R-:W-:Y:S05]  /*6c10*/  BSYNC B1 ;  /* 0x0000000000017941 */ /* 0x000fea0003800000 */
.L_x_216:
        /* <DEDUP_REMOVED lines=9> */
.L_x_219:
[----:B------:R-:W-:Y:S05]  /*6cb0*/  BSYNC B1 ;  /* 0x0000000000017941 */ /* 0x000fea0003800000 */
.L_x_218:
        /* <DEDUP_REMOVED lines=9> */
.L_x_221:
[----:B------:R-:W-:Y:S05]  /*6d50*/  BSYNC B1 ;  /* 0x0000000000017941 */ /* 0x000fea0003800000 */
.L_x_220:
        /* <DEDUP_REMOVED lines=9> */
.L_x_223:
[----:B------:R-:W-:Y:S05]  /*6df0*/  BSYNC B1 ;  /* 0x0000000000017941 */ /* 0x000fea0003800000 */
.L_x_222:
        /* <DEDUP_REMOVED lines=9> */
.L_x_225:
[----:B------:R-:W-:Y:S05]  /*6e90*/  BSYNC B1 ;  /* 0x0000000000017941 */ /* 0x000fea0003800000 */
.L_x_224:
        /* <DEDUP_REMOVED lines=9> */
.L_x_227:
[----:B------:R-:W-:Y:S05]  /*6f30*/  BSYNC B1 ;  /* 0x0000000000017941 */ /* 0x000fea0003800000 */
.L_x_226:
        /* <DEDUP_REMOVED lines=9> */
.L_x_229:
[----:B------:R-:W-:Y:S05]  /*6fd0*/  BSYNC B1 ;  /* 0x0000000000017941 */ /* 0x000fea0003800000 */
.L_x_228:
        /* <DEDUP_REMOVED lines=9> */
.L_x_231:
[----:B------:R-:W-:Y:S05]  /*7070*/  BSYNC B1 ;  /* 0x0000000000017941 */ /* 0x000fea0003800000 */
.L_x_230:
        /* <DEDUP_REMOVED lines=9> */
.L_x_233:
[----:B------:R-:W-:Y:S05]  /*7110*/  BSYNC B1 ;  /* 0x0000000000017941 */ /* 0x000fea0003800000 */
.L_x_232:
        /* <DEDUP_REMOVED lines=9> */
.L_x_235:
[----:B------:R-:W-:Y:S05]  /*71b0*/  BSYNC B1 ;  /* 0x0000000000017941 */ /* 0x000fea0003800000 */
.L_x_234:
        /* <DEDUP_REMOVED lines=9> */
.L_x_237:
[----:B------:R-:W-:Y:S05]  /*7250*/  BSYNC B1 ;  /* 0x0000000000017941 */ /* 0x000fea0003800000 */
.L_x_236:
        /* <DEDUP_REMOVED lines=9> */
.L_x_239:
[----:B------:R-:W-:Y:S05]  /*72f0*/  BSYNC B1 ;  /* 0x0000000000017941 */ /* 0x000fea0003800000 */
.L_x_238:
        /* <DEDUP_REMOVED lines=9> */
.L_x_241:
[----:B------:R-:W-:Y:S05]  /*7390*/  BSYNC B1 ;  /* 0x0000000000017941 */ /* 0x000fea0003800000 */
.L_x_240:
        /* <DEDUP_REMOVED lines=9> */
.L_x_243:
[----:B------:R-:W-:Y:S05]  /*7430*/  BSYNC B1 ;  /* 0x0000000000017941 */ /* 0x000fea0003800000 */
.L_x_242:
        /* <DEDUP_REMOVED lines=9> */
.L_x_245:
[----:B------:R-:W-:Y:S05]  /*74d0*/  BSYNC B1 ;  /* 0x0000000000017941 */ /* 0x000fea0003800000 */
.L_x_244:
        /* <DEDUP_REMOVED lines=9> */
.L_x_247:
[----:B------:R-:W-:Y:S05]  /*7570*/  BSYNC B1 ;  /* 0x0000000000017941 */ /* 0x000fea0003800000 */
.L_x_246:
        /* <DEDUP_REMOVED lines=9> */
.L_x_249:
[----:B------:R-:W-:Y:S05]  /*7610*/  BSYNC B1 ;  /* 0x0000000000017941 */ /* 0x000fea0003800000 */
.L_x_248:
        /* <DEDUP_REMOVED lines=9> */
.L_x_251:
[----:B------:R-:W-:Y:S05]  /*76b0*/  BSYNC B1 ;  /* 0x0000000000017941 */ /* 0x000fea0003800000 */
.L_x_250:
        /* <DEDUP_REMOVED lines=9> */
.L_x_253:
[----:B------:R-:W-:Y:S05]  /*7750*/  BSYNC B1 ;  /* 0x0000000000017941 */ /* 0x000fea0003800000 */
.L_x_252:
        /* <DEDUP_REMOVED lines=9> */
.L_x_255:
[----:B------:R-:W-:Y:S05]  /*77f0*/  BSYNC B1 ;  /* 0x0000000000017941 */ /* 0x000fea0003800000 */
.L_x_254:
        /* <DEDUP_REMOVED lines=9> */
.L_x_257:
[----:B------:R-:W-:Y:S05]  /*7890*/  BSYNC B1 ;  /* 0x0000000000017941 */ /* 0x000fea0003800000 */
.L_x_256:
        /* <DEDUP_REMOVED lines=9> */
.L_x_259:
[----:B------:R-:W-:Y:S05]  /*7930*/  BSYNC B1 ;  /* 0x0000000000017941 */ /* 0x000fea0003800000 */
.L_x_258:
        /* <DEDUP_REMOVED lines=9> */
.L_x_261:
[----:B------:R-:W-:Y:S05]  /*79d0*/  BSYNC B1 ;  /* 0x0000000000017941 */ /* 0x000fea0003800000 */
.L_x_260:
        /* <DEDUP_REMOVED lines=9> */
.L_x_263:
[----:B------:R-:W-:Y:S05]  /*7a70*/  BSYNC B1 ;  /* 0x0000000000017941 */ /* 0x000fea0003800000 */
.L_x_262:
        /* <DEDUP_REMOVED lines=9> */
.L_x_265:
[----:B------:R-:W-:Y:S05]  /*7b10*/  BSYNC B1 ;  /* 0x0000000000017941 */ /* 0x000fea0003800000 */
.L_x_264:
        /* <DEDUP_REMOVED lines=9> */
.L_x_267:
[----:B------:R-:W-:Y:S05]  /*7bb0*/  BSYNC B1 ;  /* 0x0000000000017941 */ /* 0x000fea0003800000 */
.L_x_266:
        /* <DEDUP_REMOVED lines=9> */
.L_x_269:
[----:B------:R-:W-:Y:S05]  /*7c50*/  BSYNC B1 ;  /* 0x0000000000017941 */ /* 0x000fea0003800000 */
.L_x_268:
        /* <DEDUP_REMOVED lines=9> */
.L_x_271:
[----:B------:R-:W-:Y:S05]  /*7cf0*/  BSYNC B1 ;  /* 0x0000000000017941 */ /* 0x000fea0003800000 */
.L_x_270:
        /* <DEDUP_REMOVED lines=9> */
.L_x_273:
[----:B------:R-:W-:Y:S05]  /*7d90*/  BSYNC B1 ;  /* 0x0000000000017941 */ /* 0x000fea0003800000 */
.L_x_272:
        /* <DEDUP_REMOVED lines=9> */
.L_x_275:
[----:B------:R-:W-:Y:S05]  /*7e30*/  BSYNC B1 ;  /* 0x0000000000017941 */ /* 0x000fea0003800000 */
.L_x_274:
[----:B012--5:R-:W-:Y:S01]  /*7e40*/  HADD2.F32 R4, -RZ, R172.H0_H0 ;  /* 0x200000acff047230 */ /* 0x027fe20000004100 */
        /* <DEDUP_REMOVED lines=8> */
.L_x_277:
[----:B------:R-:W-:Y:S05]  /*7ed0*/  BSYNC B1 ;  /* 0x0000000000017941 */ /* 0x000fea0003800000 */
.L_x_276:
[----:B0----5:R-:W-:Y:S01]  /*7ee0*/  HADD2.F32 R4, -RZ, R172.H0_H0 ;  /* 0x200000acff047230 */ /* 0x021fe20000004100 */
[----:B------:R-:W-:Y:S01]  /*7ef0*/  @P2 MOV R5, R9 ;  /* 0x0000000900052202 */ /* 0x000fe20000000f00 */
[----:B------:R-:W-:Y:S01]  /*7f00*/  BSSY B1, `(.L_x_278) ;  /* 0x0000009000017945 */ /* 0x000fe20003800000 */
[----:B------:R-:W-:Y:S02]  /*7f10*/  ISETP.GT.AND P1, PT, R0, 0x79, P1 ;  /* 0x000000790000780c */ /* 0x000fe40000f24270 */
[----:B------:R-:W-:Y:S01]  /*7f20*/  FMUL R3, R4, R155 ;  /* 0x0000009b04037220 */ /* 0x000fe20000400000 */
[----:B------:R-:W-:-:S03]  /*7f30*/  @P2 IMAD.MOV.U32 R4, RZ, RZ, R8 ;  /* 0x000000ffff042224 */ /* 0x000fc600078e0008 */
[----:B------:R-:W-:-:S05]  /*7f40*/  FFMA R3, R86, R154, R3 ;  /* 0x0000009a56037223 */ /* 0x000fca0000000003 */
[----:B------:R-:W-:-:S05]  /*7f50*/  F2FP.F16.F32.PACK_AB R3, RZ, R3 ;  /* 0x00000003ff03723e */ /* 0x000fca00000000ff */
[----:B------:R0:W-:Y:S01]  /*7f60*/  @P2 STG.E.U16 desc[UR36][R4.64+0xf0], R3 ;  /* 0x0000f00304002986 */ /* 0x0001e2000c101524 */
[----:B------:R-:W-:Y:S05]  /*7f70*/  @!P1 BRA `(.L_x_279) ;  /* 0x0000000000049947 */ /* 0x000fea0003800000 */
[----:B------:R2:W5:Y:S02]  /*7f80*/  LDG.E.LTC128B.U16 R172, desc[UR36][R10.64+0xf2] ;  /* 0x0000f2240aac7981 */ /* 0x000564000c1e1520 */
.L_x_279:
[----:B------:R-:W-:Y:S05]  /*7f90*/  BSYNC B1 ;  /* 0x0000000000017941 */ /* 0x000fea0003800000 */
.L_x_278:
[----:B------:R-:W-:Y:S05]  /*7fa0*/  @!P1 BRA `(.L_x_280) ;  /* 0x00000024004c9947 */ /* 0x000fea0003800000 */
[----:B-----5:R-:W-:-:S05]  /*7fb0*/  HADD2.F32 R172, -RZ, R172.H0_H0 ;  /* 0x200000acffac7230 */ /* 0x020fca0000004100 */
[----:B------:R-:W-:-:S04]  /*7fc0*/  FMUL R172, R172, R155 ;  /* 0x0000009bacac7220 */ /* 0x000fc80000400000 */
[----:B------:R-:W-:-:S05]  /*7fd0*/  FFMA R172, R87, R154, R172 ;  /* 0x0000009a57ac7223 */ /* 0x000fca00000000ac */
[----:B------:R-:W-:-:S05]  /*7fe0*/  F2FP.F16.F32.PACK_AB R172, RZ, R172 ;  /* 0x000000acffac723e */ /* 0x000fca00000000ff */
[----:B------:R0:W-:Y:S01]  /*7ff0*/  STG.E.U16 desc[UR36][R8.64+0xf2], R172 ;  /* 0x0000f2ac08007986 */ /* 0x0001e2000c101524 */
[----:B------:R-:W-:Y:S05]  /*8000*/  BRA `(.L_x_280) ;  /* 0x0000002400347947 */ /* 0x000fea0003800000 */
.L_x_29:
[----:B------:R-:W-:Y:S01]  /*8010*/  ULDC.64 UR4, c[0x0][0x5c0] ;  /* 0x0001700000047ab9 */ /* 0x000fe20000000a00 */
[-C--:B------:R-:W-:Y:S01]  /*8020*/  FMUL R88, R88, R154.reuse ;  /* 0x0000009a58587220 */ /* 0x080fe20000400000 */
[----:B------:R-:W-:Y:S01]  /*8030*/  LEA R8, P0, R166, UR4, 0x1 ;  /* 0x00000004a6087c11 */ /* 0x000fe2000f8008ff */
[----:B------:R-:W-:Y:S01]  /*8040*/  IMAD.SHL.U32 R7, R4, 0x10, RZ ;  /* 0x0000001004077824 */ /* 0x000fe200078e00ff */
[----:B------:R-:W-:Y:S01]  /*8050*/  ISETP.GT.AND P2, PT, R0, 0x1, P3 ;  /* 0x000000010000780c */ /* 0x000fe20001f44270 */
[-C--:B------:R-:W-:Y:S01]  /*8060*/  FMUL R89, R89, R154.reuse ;  /* 0x0000009a59597220 */ /* 0x080fe20000400000 */
[----:B------:R-:W-:Y:S01]  /*8070*/  LEA.HI.X R9, R166, UR5, R169, 0x1, P0 ;  /* 0x00000005a6097c11 */ /* 0x000fe200080f0ca9 */
[-C--:B------:R-:W-:Y:S01]  /*8080*/  FMUL R90, R90, R154.reuse ;  /* 0x0000009a5a5a7220 */ /* 0x080fe20000400000 */
[----:B------:R-:W-:Y:S01]  /*8090*/  ISETP.GT.AND P0, PT, R3, 0x8, PT ;  /* 0x000000080300780c */ /* 0x000fe20003f04270 */
[----:B------:R-:W-:Y:S01]  /*80a0*/  FMUL R91, R91, R154 ;  /* 0x0000009a5b5b7220 */ /* 0x000fe20000400000 */
[----:B------:R-:W-:Y:S01]  /*80b0*/  F2FP.F16.F32.PACK_AB R88, RZ, R88 ;  /* 0x00000058ff58723e */ /* 0x000fe200000000ff */
[-C--:B------:R-:W-:Y:S01]  /*80c0*/  FMUL R92, R92, R154.reuse ;  /* 0x0000009a5c5c7220 */ /* 0x080fe20000400000 */
[----:B------:R-:W-:Y:S01]  /*80d0*/  ISETP.GT.AND P4, PT, R0, RZ, P0 ;  /* 0x000000ff0000720c */ /* 0x000fe20000784270 */
[----:B------:R-:W-:Y:S01]  /*80e0*/  FMUL R93, R93, R154 ;  /* 0x0000009a5d5d7220 */ /* 0x000fe20000400000 */
[----:B------:R-:W-:Y:S01]  /*80f0*/  SHF.L.U64.HI R6, R4, 0x4, R5 ;  /* 0x0000000404067819 */ /* 0x000fe20000010205 */
[----:B------:R-:W-:Y:S01]  /*8100*/  @P1 STG.E.U16 desc[UR36][R8.64], R88 ;  /* 0x0000005808001986 */ /* 0x000fe2000c101524 */
[----:B------:R-:W-:Y:S01]  /*8110*/  IADD3 R10, P5, R7, R8, RZ ;  /* 0x00000008070a7210 */ /* 0x000fe20007fbe0ff */
[-C--:B------:R-:W-:Y:S01]  /*8120*/  FMUL R94, R94, R154.reuse ;  /* 0x0000009a5e5e7220 */ /* 0x080fe20000400000 */
[----:B------:R-:W-:Y:S01]  /*8130*/  ISETP.GT.AND P1, PT, R0, 0x1, P0 ;  /* 0x000000010000780c */ /* 0x000fe20000724270 */
[----:B------:R-:W-:Y:S01]  /*8140*/  FMUL R95, R95, R154 ;  /* 0x0000009a5f5f7220 */ /* 0x000fe20000400000 */
[----:B------:R-:W-:Y:S01]  /*8150*/  F2FP.F16.F32.PACK_AB R89, RZ, R89 ;  /* 0x00000059ff59723e */ /* 0x000fe200000000ff */
[----:B------:R-:W-:Y:S01]  /*8160*/  IMAD.X R11, R6, 0x1, R9, P5 ;  /* 0x00000001060b7824 */ /* 0x000fe200028e0609 */
[----:B------:R-:W-:Y:S01]  /*8170*/  F2FP.F16.F32.PACK_AB R90, RZ, R90 ;  /* 0x0000005aff5a723e */ /* 0x000fe200000000ff */
[-C--:B------:R-:W-:Y:S01]  /*8180*/  FMUL R96, R96, R154.reuse ;  /* 0x0000009a60607220 */ /* 0x080fe20000400000 */
[----:B------:R-:W-:Y:S01]  /*8190*/  F2FP.F16.F32.PACK_AB R91, RZ, R91 ;  /* 0x0000005bff5b723e */ /* 0x000fe200000000ff */
[----:B------:R-:W-:Y:S01]  /*81a0*/  @P2 STG.E.U16 desc[UR36][R8.64+0x2], R89 ;  /* 0x0000025908002986 */ /* 0x000fe2000c101524 */
[C---:B------:R-:W-:Y:S01]  /*81b0*/  ISETP.GT.AND P5, PT, R0.reuse, 0x9, P3 ;  /* 0x000000090000780c */ /* 0x040fe20001fa4270 */
[-C--:B------:R-:W-:Y:S01]  /*81c0*/  FMUL R97, R97, R154.reuse ;  /* 0x0000009a61617220 */ /* 0x080fe20000400000 */
[C---:B------:R-:W-:Y:S01]  /*81d0*/  ISETP.GT.AND P2, PT, R0.reuse, 0x8, P0 ;  /* 0x000000080000780c */ /* 0x040fe20000744270 */
[----:B------:R-:W-:Y:S01]  /*81e0*/  @P4 STG.E.U16 desc[UR36][R10.64], R90 ;  /* 0x0000005a0a004986 */ /* 0x000fe2000c101524 */
[----:B------:R-:W-:Y:S01]  /*81f0*/  ISETP.GT.AND P4, PT, R0, 0x8, P3 ;  /* 0x000000080000780c */ /* 0x000fe20001f84270 */
[----:B------:R-:W-:Y:S01]  /*8200*/  FMUL R98, R98, R154 ;  /* 0x0000009a62627220 */ /* 0x000fe20000400000 */
[----:B------:R-:W-:Y:S01]  /*8210*/  F2FP.F16.F32.PACK_AB R92, RZ, R92 ;  /* 0x0000005cff5c723e */ /* 0x000fe200000000ff */
[----:B------:R-:W-:Y:S01]  /*8220*/  @P1 STG.E.U16 desc[UR36][R10.64+0x2], R91 ;  /* 0x0000025b0a001986 */ /* 0x000fe2000c101524 */
[----:B------:R-:W-:Y:S01]  /*8230*/  ISETP.GT.AND P1, PT, R0, 0x9, P0 ;  /* 0x000000090000780c */ /* 0x000fe20000724270 */
[-C--:B------:R-:W-:Y:S01]  /*8240*/  FMUL R99, R99, R154.reuse ;  /* 0x0000009a63637220 */ /* 0x080fe20000400000 */
[----:B------:R-:W-:Y:S01]  /*8250*/  F2FP.F16.F32.PACK_AB R93, RZ, R93 ;  /* 0x0000005dff5d723e */ /* 0x000fe200000000ff */
[----:B------:R-:W-:Y:S01]  /*8260*/  FMUL R100, R100, R154 ;  /* 0x0000009a64647220 */ /* 0x000fe20000400000 */
[----:B------:R-:W-:Y:S01]  /*8270*/  F2FP.F16.F32.PACK_AB R94, RZ, R94 ;  /* 0x0000005eff5e723e */ /* 0x000fe200000000ff */
[-C--:B------:R-:W-:Y:S01]  /*8280*/  FMUL R101, R101, R154.reuse ;  /* 0x0000009a65657220 */ /* 0x080fe20000400000 */
[----:B------:R-:W-:Y:S01]  /*8290*/  F2FP.F16.F32.PACK_AB R95, RZ, R95 ;  /* 0x0000005fff5f723e */ /* 0x000fe200000000ff */
[----:B------:R-:W-:Y:S01]  /*82a0*/  FMUL R102, R102, R154 ;  /* 0x0000009a66667220 */ /* 0x000fe20000400000 */
[----:B------:R-:W-:Y:S01]  /*82b0*/  F2FP.F16.F32.PACK_AB R96, RZ, R96 ;  /* 0x00000060ff60723e */ /* 0x000fe200000000ff */
[----:B------:R-:W-:Y:S01]  /*82c0*/  @P4 STG.E.U16 desc[UR36][R8.64+0x10], R92 ;  /* 0x0000105c08004986 */ /* 0x000fe2000c101524 */
[C---:B------:R-:W-:Y:S01]  /*82d0*/  ISETP.GT.AND P4, PT, R0.reuse, 0x10, P3 ;  /* 0x000000100000780c */ /* 0x040fe20001f84270 */
[-C--:B------:R-:W-:Y:S01]  /*82e0*/  FMUL R103, R103, R154.reuse ;  /* 0x0000009a67677220 */ /* 0x080fe20000400000 */
[----:B------:R-:W-:Y:S01]  /*82f0*/  F2FP.F16.F32.PACK_AB R97, RZ, R97 ;  /* 0x00000061ff61723e */ /* 0x000fe200000000ff */
[----:B------:R-:W-:Y:S01]  /*8300*/  @P5 STG.E.U16 desc[UR36][R8.64+0x12], R93 ;  /* 0x0000125d08005986 */ /* 0x000fe2000c101524 */
[----:B------:R-:W-:Y:S01]  /*8310*/  ISETP.GT.AND P5, PT, R0, 0x11, P0 ;  /* 0x000000110000780c */ /* 0x000fe200007a4270 */
        /* <DEDUP_REMOVED lines=74> */
[-C--:B------:R-:W-:Y:S01]  /*87c0*/  FMUL R125, R125, R154.reuse ;  /* 0x0000009a7d7d7220 */ /* 0x080fe20000400000 */
[----:B------:R-:W-:Y:S01]  /*87d0*/  F2FP.F16.F32.PACK_AB R119, RZ, R119 ;  /* 0x00000077ff77723e */ /* 0x000fe200000000ff */
[----:B------:R-:W-:Y:S01]  /*87e0*/  FMUL R126, R126, R154 ;  /* 0x0000009a7e7e7220 */ /* 0x000fe20000400000 */
[----:B------:R-:W-:Y:S01]  /*87f0*/  F2FP.F16.F32.PACK_AB R120, RZ, R120 ;  /* 0x00000078ff78723e */ /* 0x000fe200000000ff */
        /* <DEDUP_REMOVED lines=64> */
[----:B------:R-:W-:Y:S01]  /*8c00*/  FMUL R145, R145, R154 ;  /* 0x0000009a91917220 */ /* 0x000fe20000400000 */
[----:B------:R-:W-:Y:S01]  /*8c10*/  F2FP.F16.F32.PACK_AB R139, RZ, R139 ;  /* 0x0000008bff8b723e */ /* 0x000fe200000000ff */
[----:B------:R-:W-:Y:S01]  /*8c20*/  IMAD.SHL.U32 R21, R4, 0x100, RZ ;  /* 0x0000010004157824 */ /* 0x000fe200078e00ff */
[----:B------:R-:W-:Y:S01]  /*8c30*/  F2FP.F16.F32.PACK_AB R140, RZ, R140 ;  /* 0x0000008cff8c723e */ /* 0x000fe200000000ff */
[----:B------:R-:W-:Y:S01]  /*8c40*/  @P1 STG.E.U16 desc[UR36][R8.64+0x90], R124 ;  /* 0x0000907c08001986 */ /* 0x000fe2000c101524 */
[----:B------:R-:W-:Y:S01]  /*8c50*/  ISETP.GT.AND P1, PT, R0, 0x50, P3 ;  /* 0x000000500000780c */ /* 0x000fe20001f24270 */
[-C--:B------:R-:W-:Y:S01]  /*8c60*/  FMUL R146, R146, R154.reuse ;  /* 0x0000009a92927220 */ /* 0x080fe20000400000 */
[----:B------:R-:W-:Y:S01]  /*8c70*/  F2FP.F16.F32.PACK_AB R141, RZ, R141 ;  /* 0x0000008dff8d723e */ /* 0x000fe200000000ff */
[----:B------:R-:W-:Y:S01]  /*8c80*/  @P2 STG.E.U16 desc[UR36][R8.64+0x92], R125 ;  /* 0x0000927d08002986 */ /* 0x000fe2000c101524 */
[C---:B------:R-:W-:Y:S01]  /*8c90*/  ISETP.GT.AND P2, PT, R0.reuse, 0x51, P3 ;  /* 0x000000510000780c */ /* 0x040fe20001f44270 */
[----:B------:R-:W-:Y:S01]  /*8ca0*/  FMUL R147, R147, R154 ;  /* 0x0000009a93937220 */ /* 0x000fe20000400000 */
        /* <DEDUP_REMOVED lines=12> */
[----:B------:R-:W-:Y:S01]  /*8d70*/  SHF.L.U64.HI R15, R4, 0x8, R5 ;  /* 0x00000008040f7819 */ /* 0x000fe20000010205 */
[----:B------:R-:W-:Y:S01]  /*8d80*/  @P2 STG.E.U16 desc[UR36][R8.64+0xa2], R129 ;  /* 0x0000a28108002986 */ /* 0x000fe2000c101524 */
[C---:B------:R-:W-:Y:S01]  /*8d90*/  ISETP.GT.AND P2, PT, R0.reuse, 0x59, P3 ;  /* 0x000000590000780c */ /* 0x040fe20001f44270 */
        /* <DEDUP_REMOVED lines=56> */
[----:B------:R-:W-:Y:S01]  /*9120*/  FMUL R39, R39, R154 ;  /* 0x0000009a27277220 */ /* 0x000fe20000400000 */
[----:B------:R-:W-:Y:S01]  /*9130*/  F2FP.F16.F32.PACK_AB R33, RZ, R33 ;  /* 0x00000021ff21723e */ /* 0x000fe200000000ff */
[----:B------:R-:W-:Y:S01]  /*9140*/  @P2 STG.E.U16 desc[UR36][R10.64+0xd0], R142 ;  /* 0x0000d08e0a002986 */ /* 0x000fe2000c101524 */
[----:B------:R-:W-:Y:S01]  /*9150*/  F2FP.F16.F32.PACK_AB R34, RZ, R34 ;  /* 0x00000022ff22723e */ /* 0x000fe200000000ff */
[-C--:B------:R-:W-:Y:S01]  /*9160*/  FMUL R40, R40, R154.reuse ;  /* 0x0000009a28287220 */ /* 0x080fe20000400000 */
[----:B------:R-:W-:Y:S01]  /*9170*/  F2FP.F16.F32.PACK_AB R35, RZ, R35 ;  /* 0x00000023ff23723e */ /* 0x000fe200000000ff */
[----:B------:R-:W-:Y:S01]  /*9180*/  FMUL R41, R41, R154 ;  /* 0x0000009a29297220 */ /* 0x000fe20000400000 */
[----:B------:R-:W-:Y:S01]  /*9190*/  F2FP.F16.F32.PACK_AB R36, RZ, R36 ;  /* 0x00000024ff24723e */ /* 0x000fe200000000ff */
[----:B------:R-:W-:Y:S01]  /*91a0*/  @P4 STG.E.U16 desc[UR36][R10.64+0xd2], R143 ;  /* 0x0000d28f0a004986 */ /* 0x000fe2000c101524 */
[----:B------:R-:W-:Y:S01]  /*91b0*/  ISETP.GT.AND P4, PT, R0, 0x71, P0 ;  /* 0x000000710000780c */ /* 0x000fe20000784270 */
[----:B------:R-:W-:Y:S01]  /*91c0*/  FMUL R42, R42, R154 ;  /* 0x0000009a2a2a7220 */ /* 0x000fe20000400000 */
[----:B------:R-:W-:Y:S01]  /*91d0*/  F2FP.F16.F32.PACK_AB R37, RZ, R37 ;  /* 0x00000025ff25723e */ /* 0x000fe200000000ff */
[----:B------:R-:W-:Y:S01]  /*91e0*/  @P5 STG.E.U16 desc[UR36][R8.64+0xe0], R144 ;  /* 0x0000e09008005986 */ /* 0x000fe2000c101524 */
[----:B------:R-:W-:Y:S01]  /*91f0*/  ISETP.GT.AND P5, PT, R0, 0x70, P0 ;  /* 0x000000700000780c */ /* 0x000fe200007a4270 */
[----:B------:R-:W-:Y:S01]  /*9200*/  @P1 IMAD.MOV.U32 R4, RZ, RZ, R8 ;  /* 0x000000ffff041224 */ /* 0x000fe200078e0008 */
[----:B------:R-:W-:Y:S01]  /*9210*/  F2FP.F16.F32.PACK_AB R38, RZ, R38 ;  /* 0x00000026ff26723e */ /* 0x000fe200000000ff */
[----:B------:R-:W-:Y:S01]  /*9220*/  @P1 IMAD.MOV.U32 R5, RZ, RZ, R9 ;  /* 0x000000ffff051224 */ /* 0x000fe200078e0009 */
[----:B------:R-:W-:Y:S01]  /*9230*/  F2FP.F16.F32.PACK_AB R39, RZ, R39 ;  /* 0x00000027ff27723e */ /* 0x000fe200000000ff */
[----:B------:R-:W-:Y:S01]  /*9240*/  FMUL R43, R43, R154 ;  /* 0x0000009a2b2b7220 */ /* 0x000fe20000400000 */
[----:B------:R-:W-:Y:S01]  /*9250*/  F2FP.F16.F32.PACK_AB R40, RZ, R40 ;  /* 0x00000028ff28723e */ /* 0x000fe200000000ff */
[----:B------:R-:W-:Y:S01]  /*9260*/  FMUL R44, R44, R154 ;  /* 0x0000009a2c2c7220 */ /* 0x000fe20000400000 */
[----:B------:R0:W-:Y:S01]  /*9270*/  @P1 STG.E.U16 desc[UR36][R4.64+0xe2], R145 ;  /* 0x0000e29104001986 */ /* 0x0001e2000c101524 */
[----:B------:R-:W-:Y:S01]  /*9280*/  IADD3 R12, P1, P2, R7, R8, R21 ;  /* 0x00000008070c7210 */ /* 0x000fe20007a3e015 */
[-C--:B------:R-:W-:Y:S01]  /*9290*/  FMUL R45, R45, R154.reuse ;  /* 0x0000009a2d2d7220 */ /* 0x080fe20000400000 */
[----:B------:R-:W-:Y:S01]  /*92a0*/  F2FP.F16.F32.PACK_AB R41, RZ, R41 ;  /* 0x00000029ff29723e */ /* 0x000fe200000000ff */
[-C--:B------:R-:W-:Y:S01]  /*92b0*/  FMUL R46, R46, R154.reuse ;  /* 0x0000009a2e2e7220 */ /* 0x080fe20000400000 */
[----:B------:R-:W-:Y:S01]  /*92c0*/  IADD3.X R13, R6, R9, R15, P1, P2 ;  /* 0x00000009060d7210 */ /* 0x000fe20000fe440f */
[-C--:B------:R-:W-:Y:S01]  /*92d0*/  FMUL R47, R47, R154.reuse ;  /* 0x0000009a2f2f7220 */ /* 0x080fe20000400000 */
[C---:B------:R-:W-:Y:S01]  /*92e0*/  ISETP.GT.AND P1, PT, R3.reuse, 0x80, PT ;  /* 0x000000800300780c */ /* 0x040fe20003f24270 */
[-C--:B------:R-:W-:Y:S01]  /*92f0*/  FMUL R48, R48, R154.reuse ;  /* 0x0000009a30307220 */ /* 0x080fe20000400000 */
[----:B------:R-:W-:Y:S01]  /*9300*/  ISETP.GT.AND P2, PT, R3, 0x88, PT ;  /* 0x000000880300780c */ /* 0x000fe20003f44270 */
[----:B------:R-:W-:Y:S01]  /*9310*/  FMUL R49, R49, R154 ;  /* 0x0000009a31317220 */ /* 0x000fe20000400000 */
[----:B------:R-:W-:Y:S01]  /*9320*/  F2FP.F16.F32.PACK_AB R42, RZ, R42 ;  /* 0x0000002aff2a723e */ /* 0x000fe200000000ff */
[----:B0-----:R-:W-:Y:S01]  /*9330*/  @P5 IMAD.MOV.U32 R4, RZ, RZ, R10 ;  /* 0x000000ffff045224 */ /* 0x001fe200078e000a */
[----:B------:R-:W-:Y:S01]  /*9340*/  @P5 MOV R5, R11 ;  /* 0x0000000b00055202 */ /* 0x000fe20000000f00 */
[-C--:B------:R-:W-:Y:S01]  /*9350*/  FMUL R50, R50, R154.reuse ;  /* 0x0000009a32327220 */ /* 0x080fe20000400000 */
[----:B------:R-:W-:Y:S01]  /*9360*/  F2FP.F16.F32.PACK_AB R43, RZ, R43 ;  /* 0x0000002bff2b723e */ /* 0x000fe200000000ff */
[----:B------:R-:W-:Y:S01]  /*9370*/  FMUL R51, R51, R154 ;  /* 0x0000009a33337220 */ /* 0x000fe20000400000 */
[----:B------:R-:W-:Y:S01]  /*9380*/  F2FP.F16.F32.PACK_AB R44, RZ, R44 ;  /* 0x0000002cff2c723e */ /* 0x000fe200000000ff */
[----:B------:R0:W-:Y:S01]  /*9390*/  @P5 STG.E.U16 desc[UR36][R4.64+0xe0], R146 ;  /* 0x0000e09204005986 */ /* 0x0001e2000c101524 */
[----:B------:R-:W-:Y:S01]  /*93a0*/  ISETP.GT.AND P5, PT, R0, 0x78, P3 ;  /* 0x000000780000780c */ /* 0x000fe20001fa4270 */
[-C--:B------:R-:W-:Y:S01]  /*93b0*/  FMUL R52, R52, R154.reuse ;  /* 0x0000009a34347220 */ /* 0x080fe20000400000 */
[C---:B------:R-:W-:Y:S01]  /*93c0*/  ISETP.GT.AND P3, PT, R0.reuse, 0x79, P3 ;  /* 0x000000790000780c */ /* 0x040fe20001f64270 */
[----:B------:R-:W-:Y:S01]  /*93d0*/  @P4 STG.E.U16 desc[UR36][R10.64+0xe2], R147 ;  /* 0x0000e2930a004986 */ /* 0x000fe2000c101524 */
[C---:B------:R-:W-:Y:S01]  /*93e0*/  ISETP.GT.AND P4, PT, R0.reuse, 0x78, P0 ;  /* 0x000000780000780c */ /* 0x040fe20000784270 */
[-C--:B------:R-:W-:Y:S01]  /*93f0*/  FMUL R53, R53, R154.reuse ;  /* 0x0000009a35357220 */ /* 0x080fe20000400000 */
[----:B------:R-:W-:Y:S01]  /*9400*/  ISETP.GT.AND P0, PT, R0, 0x79, P0 ;  /* 0x000000790000780c */ /* 0x000fe20000704270 */
[-C--:B------:R-:W-:Y:S01]  /*9410*/  FMUL R54, R54, R154.reuse ;  /* 0x0000009a36367220 */ /* 0x080fe20000400000 */
[----:B------:R-:W-:Y:S01]  /*9420*/  F2FP.F16.F32.PACK_AB R45, RZ, R45 ;  /* 0x0000002dff2d723e */ /* 0x000fe200000000ff */
[----:B------:R-:W-:Y:S01]  /*9430*/  FMUL R55, R55, R154 ;  /* 0x0000009a37377220 */ /* 0x000fe20000400000 */
[----:B------:R-:W-:Y:S01]  /*9440*/  F2FP.F16.F32.PACK_AB R46, RZ, R46 ;  /* 0x0000002eff2e723e */ /* 0x000fe200000000ff */
[----:B------:R-:W-:Y:S01]  /*9450*/  FMUL R56, R56, R154 ;  /* 0x0000009a38387220 */ /* 0x000fe20000400000 */
[----:B------:R-:W-:Y:S01]  /*9460*/  F2FP.F16.F32.PACK_AB R47, RZ, R47 ;  /* 0x0000002fff2f723e */ /* 0x000fe200000000ff */
[----:B------:R-:W-:Y:S01]  /*9470*/  @P5 STG.E.U16 desc[UR36][R8.64+0xf0], R148 ;  /* 0x0000f09408005986 */ /* 0x000fe2000c101524 */
[----:B0-----:R-:W-:Y:S01]  /*9480*/  IADD3 R4, P5, R21, R8, RZ ;  /* 0x0000000815047210 */ /* 0x001fe20007fbe0ff */
[----:B------:R-:W-:Y:S01]  /*9490*/  FMUL R57, R57, R154 ;  /* 0x0000009a39397220 */ /* 0x000fe20000400000 */
[----:B------:R-:W-:Y:S01]  /*94a0*/  F2FP.F16.F32.PACK_AB R48, RZ, R48 ;  /* 0x00000030ff30723e */ /* 0x000fe200000000ff */
[----:B------:R0:W-:Y:S01]  /*94b0*/  @P3 STG.E.U16 desc[UR36][R8.64+0xf2], R149 ;  /* 0x0000f29508003986 */ /* 0x0001e2000c101524 */
[C---:B------:R-:W-:Y:S01]  /*94c0*/  ISETP.GT.AND P3, PT, R0.reuse, RZ, P1 ;  /* 0x000000ff0000720c */ /* 0x040fe20000f64270 */
[----:B------:R-:W-:Y:S01]  /*94d0*/  IMAD.X R5, R15, 0x1, R9, P5 ;  /* 0x000000010f057824 */ /* 0x000fe200028e0609 */
[C---:B------:R-:W-:Y:S01]  /*94e0*/  ISETP.GT.AND P5, PT, R0.reuse, RZ, P2 ;  /* 0x000000ff0000720c */ /* 0x040fe200017a4270 */
        /* <DEDUP_REMOVED lines=14> */
[----:B------:R-:W-:Y:S01]  /*95d0*/  @P4 STG.E.U16 desc[UR36][R4.64+0x2], R25 ;  /* 0x0000021904004986 */ /* 0x000fe2000c101524 */
[----:B------:R-:W-:Y:S01]  /*95e0*/  IADD3 R14, P4, R7, R4, RZ ;  /* 0x00000004070e7210 */ /* 0x000fe20007f9e0ff */
[--C-:B------:R-:W-:Y:S01]  /*95f0*/  IMAD.X R9, R6, 0x1, R5.reuse, P3 ;  /* 0x0000000106097824 */ /* 0x100fe200018e0605 */
[----:B------:R-:W-:Y:S01]  /*9600*/  ISETP.GT.AND P3, PT, R0, 0x9, P2 ;  /* 0x000000090000780c */ /* 0x000fe20001764270 */
[-C--:B------:R-:W-:Y:S01]  /*9610*/  FMUL R62, R62, R154.reuse ;  /* 0x0000009a3e3e7220 */ /* 0x080fe20000400000 */
[----:B------:R-:W-:Y:S01]  /*9620*/  F2FP.F16.F32.PACK_AB R53, RZ, R53 ;  /* 0x00000035ff35723e */ /* 0x000fe200000000ff */
[----:B------:R-:W-:Y:S01]  /*9630*/  IMAD.X R15, R6, 0x1, R5, P4 ;  /* 0x00000001060f7824 */ /* 0x000fe200020e0605 */
[----:B------:R-:W-:Y:S01]  /*9640*/  ISETP.GT.AND P4, PT, R0, 0x8, P1 ;  /* 0x000000080000780c */ /* 0x000fe20000f84270 */
[----:B------:R-:W-:Y:S01]  /*9650*/  FMUL R63, R63, R154 ;  /* 0x0000009a3f3f7220 */ /* 0x000fe20000400000 */
[----:B------:R-:W-:Y:S01]  /*9660*/  F2FP.F16.F32.PACK_AB R54, RZ, R54 ;  /* 0x00000036ff36723e */ /* 0x000fe200000000ff */
[-C--:B------:R-:W-:Y:S01]  /*9670*/  FMUL R64, R64, R154.reuse ;  /* 0x0000009a40407220 */ /* 0x080fe20000400000 */
        /* <DEDUP_REMOVED lines=9> */
[----:B------:R-:W-:Y:S01]  /*9710*/  @P4 STG.E.U16 desc[UR36][R4.64+0x10], R28 ;  /* 0x0000101c04004986 */ /* 0x000fe2000c101524 */
[----:B------:R-:W-:Y:S01]  /*9720*/  ISETP.GT.AND P4, PT, R0, 0x10, P1 ;  /* 0x000000100000780c */ /* 0x000fe20000f84270 */
[-C--:B------:R-:W-:Y:S01]  /*9730*/  FMUL R68, R68, R154.reuse ;  /* 0x0000009a44447220 */ /* 0x080fe20000400000 */
[----:B------:R-:W-:Y:S01]  /*9740*/  F2FP.F16.F32.PACK_AB R57, RZ, R57 ;  /* 0x00000039ff39723e */ /* 0x000fe200000000ff */
[-C--:B------:R-:W-:Y:S01]  /*9750*/  FMUL R69, R69, R154.reuse ;  /* 0x0000009a45457220 */ /* 0x080fe20000400000 */
        /* <DEDUP_REMOVED lines=14> */
[----:B------:R-:W-:Y:S01]  /*9840*/  FMUL R73, R73, R154 ;  /* 0x0000009a49497220 */ /* 0x000fe20000400000 */
[----:B------:R-:W-:Y:S01]  /*9850*/  F2FP.F16.F32.PACK_AB R61, RZ, R61 ;  /* 0x0000003dff3d723e */ /* 0x000fe200000000ff */
[----:B------:R-:W-:Y:S01]  /*9860*/  @P5 STG.E.U16 desc[UR36][R4.64+0x22], R33 ;  /* 0x0000222104005986 */ /* 0x000fe2000c101524 */
[----:B------:R-:W-:Y:S01]  /*9870*/  ISETP.GT.AND P5, PT, R0, 0x19, P1 ;  /* 0x000000190000780c */ /* 0x000fe20000fa4270 */
[--C-:B------:R-:W-:Y:S01]  /*9880*/  @P0 IMAD.MOV.U32 R6, RZ, RZ, R12.reuse ;  /* 0x000000ffff060224 */ /* 0x100fe200078e000c */
[----:B------:R-:W-:Y:S01]  /*9890*/  F2FP.F16.F32.PACK_AB R62, RZ, R62 ;  /* 0x0000003eff3e723e */ /* 0x000fe200000000ff */
[--C-:B------:R-:W-:Y:S01]  /*98a0*/  @P0 IMAD.MOV.U32 R7, RZ, RZ, R13.reuse ;  /* 0x000000ffff070224 */ /* 0x100fe200078e000d */
[----:B------:R-:W-:Y:S01]  /*98b0*/  F2FP.F16.F32.PACK_AB R63, RZ, R63 ;  /* 0x0000003fff3f723e */ /* 0x000fe200000000ff */
[----:B------:R-:W-:Y:S01]  /*98c0*/  FMUL R74, R74, R154 ;  /* 0x0000009a4a4a7220 */ /* 0x000fe20000400000 */
[----:B------:R-:W-:Y:S01]  /*98d0*/  F2FP.F16.F32.PACK_AB R64, RZ, R64 ;  /* 0x00000040ff40723e */ /* 0x000fe200000000ff */
[-C--:B------:R-:W-:Y:S01]  /*98e0*/  FMUL R75, R75, R154.reuse ;  /* 0x0000009a4b4b7220 */ /* 0x080fe20000400000 */
[----:B------:R0:W-:Y:S01]  /*98f0*/  @P0 STG.E.U16 desc[UR36][R6.64+0x20], R34 ;  /* 0x0000202206000986 */ /* 0x0001e2000c101524 */
        /* <DEDUP_REMOVED lines=11> */
[--C-:B0-----:R-:W-:Y:S01]  /*99b0*/  @P3 IMAD.MOV.U32 R6, RZ, RZ, R12.reuse ;  /* 0x000000ffff063224 */ /* 0x101fe200078e000c */
[----:B------:R-:W-:Y:S01]  /*99c0*/  @P3 MOV R7, R13 ;  /* 0x0000000d00073202 */ /* 0x000fe20000000f00 */
[----:B------:R-:W-:Y:S01]  /*99d0*/  FMUL R81, R81, R154 ;  /* 0x0000009a51517220 */ /* 0x000fe20000400000 */
[----:B------:R-:W-:Y:S01]  /*99e0*/  F2FP.F16.F32.PACK_AB R70, RZ, R70 ;  /* 0x00000046ff46723e */ /* 0x000fe200000000ff */
[-C--:B------:R-:W-:Y:S01]  /*99f0*/  FMUL R82, R82, R154.reuse ;  /* 0x0000009a52527220 */ /* 0x080fe20000400000 */
[----:B------:R-:W-:Y:S01]  /*9a00*/  F2FP.F16.F32.PACK_AB R71, RZ, R71 ;  /* 0x00000047ff47723e */ /* 0x000fe200000000ff */
[----:B------:R0:W-:Y:S01]  /*9a10*/  @P3 STG.E.U16 desc[UR36][R6.64+0x22], R35 ;  /* 0x0000222306003986 */ /* 0x0001e2000c101524 */
        /* <DEDUP_REMOVED lines=11> */
[----:B0-----:R-:W-:Y:S01]  /*9ad0*/  @P0 IMAD.MOV.U32 R6, RZ, RZ, R12 ;  /* 0x000000ffff060224 */ /* 0x001fe200078e000c */
[----:B------:R-:W-:Y:S01]  /*9ae0*/  F2FP.F16.F32.PACK_AB R75, RZ, R75 ;  /* 0x0000004bff4b723e */ /* 0x000fe200000000ff */
[----:B------:R-:W-:Y:S01]  /*9af0*/  @P0 IMAD.MOV.U32 R7, RZ, RZ, R13 ;  /* 0x000000ffff070224 */ /* 0x000fe200078e000d */
[----:B------:R-:W-:Y:S01]  /*9b00*/  F2FP.F16.F32.PACK_AB R76, RZ, R76 ;  /* 0x0000004cff4c723e */ /* 0x000fe200000000ff */
[-C--:B------:R-:W-:Y:S01]  /*9b10*/  FMUL R86, R86, R154.reuse ;  /* 0x0000009a56567220 */ /* 0x080fe20000400000 */
[----:B------:R-:W-:Y:S01]  /*9b20*/  F2FP.F16.F32.PACK_AB R77, RZ, R77 ;  /* 0x0000004dff4d723e */ /* 0x000fe200000000ff */
[----:B------:R-:W-:Y:S01]  /*9b30*/  FMUL R87, R87, R154 ;  /* 0x0000009a57577220 */ /* 0x000fe20000400000 */
[----:B------:R0:W-:Y:S01]  /*9b40*/  @P0 STG.E.U16 desc[UR36][R6.64+0x30], R38 ;  /* 0x0000302606000986 */ /* 0x0001e2000c101524 */
[----:B------:R-:W-:-:S02]  /*9b50*/  ISETP.GT.AND P0, PT, R0, 0x20, P2 ;  /* 0x000000200000780c */ /* 0x000fc40001704270 */
[----:B------:R-:W-:Y:S02]  /*9b60*/  F2FP.F16.F32.PACK_AB R78, RZ, R78 ;  /* 0x0000004eff4e723e */ /* 0x000fe400000000ff */
[----:B------:R-:W-:Y:S02]  /*9b70*/  F2FP.F16.F32.PACK_AB R79, RZ, R79 ;  /* 0x0000004fff4f723e */ /* 0x000fe400000000ff */
[----:B------:R-:W-:Y:S02]  /*9b80*/  F2FP.F16.F32.PACK_AB R80, RZ, R80 ;  /* 0x00000050ff50723e */ /* 0x000fe400000000ff */
[----:B------:R-:W-:Y:S02]  /*9b90*/  F2FP.F16.F32.PACK_AB R81, RZ, R81 ;  /* 0x00000051ff51723e */ /* 0x000fe400000000ff */
[----:B------:R-:W-:Y:S01]  /*9ba0*/  F2FP.F16.F32.PACK_AB R82, RZ, R82 ;  /* 0x00000052ff52723e */ /* 0x000fe200000000ff */
[----:B0-----:R-:W-:Y:S01]  /*9bb0*/  @P3 IMAD.MOV.U32 R6, RZ, RZ, R12 ;  /* 0x000000ffff063224 */ /* 0x001fe200078e000c */
[----:B------:R-:W-:Y:S01]  /*9bc0*/  F2FP.F16.F32.PACK_AB R83, RZ, R83 ;  /* 0x00000053ff53723e */ /* 0x000fe200000000ff */
[----:B------:R-:W-:Y:S01]  /*9bd0*/  @P3 IMAD.MOV.U32 R7, RZ, RZ, R13 ;  /* 0x000000ffff073224 */ /* 0x000fe200078e000d */
[----:B------:R-:W-:-:S02]  /*9be0*/  F2FP.F16.F32.PACK_AB R84, RZ, R84 ;  /* 0x00000054ff54723e */ /* 0x000fc400000000ff */
[----:B------:R-:W-:Y:S02]  /*9bf0*/  F2FP.F16.F32.PACK_AB R85, RZ, R85 ;  /* 0x00000055ff55723e */ /* 0x000fe400000000ff */
[----:B------:R0:W-:Y:S01]  /*9c00*/  @P3 STG.E.U16 desc[UR36][R6.64+0x32], R39 ;  /* 0x0000322706003986 */ /* 0x0001e2000c101524 */
[C---:B------:R-:W-:Y:S02]  /*9c10*/  ISETP.GT.AND P3, PT, R0.reuse, 0x21, P2 ;  /* 0x000000210000780c */ /* 0x040fe40001764270 */
[----:B------:R-:W-:Y:S01]  /*9c20*/  F2FP.F16.F32.PACK_AB R86, RZ, R86 ;  /* 0x00000056ff56723e */ /* 0x000fe200000000ff */
[----:B------:R-:W-:Y:S01]  /*9c30*/  @P4 STG.E.U16 desc[UR36][R4.64+0x40], R40 ;  /* 0x0000402804004986 */ /* 0x000fe2000c101524 */
[C---:B------:R-:W-:Y:S02]  /*9c40*/  ISETP.GT.AND P4, PT, R0.reuse, 0x28, P1 ;  /* 0x000000280000780c */ /* 0x040fe40000f84270 */
[----:B------:R-:W-:Y:S01]  /*9c50*/  F2FP.F16.F32.PACK_AB R87, RZ, R87 ;  /* 0x00000057ff57723e */ /* 0x000fe200000000ff */
[----:B------:R-:W-:Y:S01]  /*9c60*/  @P5 STG.E.U16 desc[UR36][R4.64+0x42], R41 ;  /* 0x0000422904005986 */ /* 0x000fe2000c101524 */
[----:B------:R-:W-:Y:S01]  /*9c70*/  ISETP.GT.AND P5, PT, R0, 0x29, P1 ;  /* 0x000000290000780c */ /* 0x000fe20000fa4270 */
[----:B0-----:R-:W-:-:S02]  /*9c80*/  @P0 IMAD.MOV.U32 R6, RZ, RZ, R12 ;  /* 0x000000ffff060224 */ /* 0x001fc400078e000c */
[----:B------:R-:W-:-:S05]  /*9c90*/  @P0 IMAD.MOV.U32 R7, RZ, RZ, R13 ;  /* 0x000000ffff070224 */ /* 0x000fca00078e000d */
[----:B------:R0:W-:Y:S01]  /*9ca0*/  @P0 STG.E.U16 desc[UR36][R6.64+0x40], R42 ;  /* 0x0000402a06000986 */ /* 0x0001e2000c101524 */
[----:B------:R-:W-:Y:S02]  /*9cb0*/  ISETP.GT.AND P0, PT, R0, 0x28, P2 ;  /* 0x000000280000780c */ /* 0x000fe40001704270 */
[----:B0-----:R-:W-:Y:S01]  /*9cc0*/  @P3 MOV R6, R12 ;  /* 0x0000000c00063202 */ /* 0x001fe20000000f00 */
[----:B------:R-:W-:-:S05]  /*9cd0*/  @P3 IMAD.MOV.U32 R7, RZ, RZ, R13 ;  /* 0x000000ffff073224 */ /* 0x000fca00078e000d */
[----:B------:R0:W-:Y:S01]  /*9ce0*/  @P3 STG.E.U16 desc[UR36][R6.64+0x42], R43 ;  /* 0x0000422b06003986 */ /* 0x0001e2000c101524 */
[----:B------:R-:W-:-:S03]  /*9cf0*/  ISETP.GT.AND P3, PT, R0, 0x29, P2 ;  /* 0x000000290000780c */ /* 0x000fc60001764270 */
[----:B------:R-:W-:Y:S01]  /*9d00*/  @P4 STG.E.U16 desc[UR36][R4.64+0x50], R44 ;  /* 0x0000502c04004986 */ /* 0x000fe2000c101524 */
[----:B------:R-:W-:-:S03]  /*9d10*/  ISETP.GT.AND P4, PT, R0, 0x30, P1 ;  /* 0x000000300000780c */ /* 0x000fc60000f84270 */
[----:B------:R-:W-:Y:S01]  /*9d20*/  @P5 STG.E.U16 desc[UR36][R4.64+0x52], R45 ;  /* 0x0000522d04005986 */ /* 0x000fe2000c101524 */
[----:B------:R-:W-:Y:S01]  /*9d30*/  ISETP.GT.AND P5, PT, R0, 0x31, P1 ;  /* 0x000000310000780c */ /* 0x000fe20000fa4270 */
[----:B0-----:R-:W-:Y:S02]  /*9d40*/  @P0 IMAD.MOV.U32 R6, RZ, RZ, R12 ;  /* 0x000000ffff060224 */ /* 0x001fe400078e000c */
[----:B------:R-:W-:-:S05]  /*9d50*/  @P0 IMAD.MOV.U32 R7, RZ, RZ, R13 ;  /* 0x000000ffff070224 */ /* 0x000fca00078e000d */
[----:B------:R0:W-:Y:S01]  /*9d60*/  @P0 STG.E.U16 desc[UR36][R6.64+0x50], R46 ;  /* 0x0000502e06000986 */ /* 0x0001e2000c101524 */
[----:B------:R-:W-:Y:S01]  /*9d70*/  ISETP.GT.AND P0, PT, R0, 0x30, P2 ;  /* 0x000000300000780c */ /* 0x000fe20001704270 */
[----:B0-----:R-:W-:Y:S02]  /*9d80*/  @P3 IMAD.MOV.U32 R6, RZ, RZ, R12 ;  /* 0x000000ffff063224 */ /* 0x001fe400078e000c */
[----:B------:R-:W-:-:S05]  /*9d90*/  @P3 IMAD.MOV.U32 R7, RZ, RZ, R13 ;  /* 0x000000ffff073224 */ /* 0x000fca00078e000d */
[----:B------:R0:W-:Y:S01]  /*9da0*/  @P3 STG.E.U16 desc[UR36][R6.64+0x52], R47 ;  /* 0x0000522f06003986 */ /* 0x0001e2000c101524 */
[----:B------:R-:W-:-:S03]  /*9db0*/  ISETP.GT.AND P3, PT, R0, 0x31, P2 ;  /* 0x000000310000780c */ /* 0x000fc60001764270 */
[----:B------:R-:W-:Y:S01]  /*9dc0*/  @P4 STG.E.U16 desc[UR36][R4.64+0x60], R48 ;  /* 0x0000603004004986 */ /* 0x000fe2000c101524 */
[----:B------:R-:W-:-:S03]  /*9dd0*/  ISETP.GT.AND P4, PT, R0, 0x38, P1 ;  /* 0x000000380000780c */ /* 0x000fc60000f84270 */
[----:B------:R-:W-:Y:S01]  /*9de0*/  @P5 STG.E.U16 desc[UR36][R4.64+0x62], R49 ;  /* 0x0000623104005986 */ /* 0x000fe2000c101524 */
[----:B------:R-:W-:Y:S01]  /*9df0*/  ISETP.GT.AND P5, PT, R0, 0x39, P1 ;  /* 0x000000390000780c */ /* 0x000fe20000fa4270 */
[----:B0-----:R-:W-:Y:S01]  /*9e00*/  @P0 IMAD.MOV.U32 R6, RZ, RZ, R12 ;  /* 0x000000ffff060224 */ /* 0x001fe200078e000c */
[----:B------:R-:W-:-:S05]  /*9e10*/  @P0 MOV R7, R13 ;  /* 0x0000000d00070202 */ /* 0x000fca0000000f00 */
        /* <DEDUP_REMOVED lines=21> */
[----:B------:R-:W-:Y:S02]  /*9f70*/  ISETP.GT.AND P5, PT, R0, 0x49, P1 ;  /* 0x000000490000780c */ /* 0x000fe40000fa4270 */
[----:B0-----:R-:W-:Y:S01]  /*9f80*/  @P0 MOV R6, R12 ;  /* 0x0000000c00060202 */ /* 0x001fe20000000f00 */
        /* <DEDUP_REMOVED lines=66> */
[C---:B------:R-:W-:Y:S02]  /*a3b0*/  ISETP.GT.AND P3, PT, R0.reuse, 0x78, P1 ;  /* 0x000000780000780c */ /* 0x040fe40000f64270 */
[C---:B------:R-:W-:Y:S01]  /*a3c0*/  ISETP.GT.AND P1, PT, R0.reuse, 0x79, P1 ;  /* 0x000000790000780c */ /* 0x040fe20000f24270 */
[----:B------:R-:W-:Y:S01]  /*a3d0*/  @P4 STG.E.U16 desc[UR36][R4.64+0xe0], R80 ;  /* 0x0000e05004004986 */ /* 0x000fe2000c101524 */
[----:B------:R-:W-:-:S03]  /*a3e0*/  ISETP.GT.AND P4, PT, R0, 0x71, P2 ;  /* 0x000000710000780c */ /* 0x000fc60001784270 */
[----:B------:R-:W-:Y:S01]  /*a3f0*/  @P5 STG.E.U16 desc[UR36][R4.64+0xe2], R81 ;  /* 0x0000e25104005986 */ /* 0x000fe2000c101524 */
[C---:B------:R-:W-:Y:S02]  /*a400*/  ISETP.GT.AND P5, PT, R0.reuse, 0x78, P2 ;  /* 0x000000780000780c */ /* 0x040fe400017a4270 */
[----:B------:R-:W-:Y:S01]  /*a410*/  ISETP.GT.AND P2, PT, R0, 0x79, P2 ;  /* 0x000000790000780c */ /* 0x000fe20001744270 */
[----:B0-----:R-:W-:Y:S01]  /*a420*/  @P0 IMAD.MOV.U32 R7, RZ, RZ, R13 ;  /* 0x000000ffff070224 */ /* 0x001fe200078e000d */
[----:B------:R-:W-:-:S05]  /*a430*/  @P0 MOV R6, R12 ;  /* 0x0000000c00060202 */ /* 0x000fca0000000f00 */
[----:B------:R0:W-:Y:S02]  /*a440*/  @P0 STG.E.U16 desc[UR36][R6.64+0xe0], R82 ;  /* 0x0000e05206000986 */ /* 0x0001e4000c101524 */
[----:B0-----:R-:W-:Y:S02]  /*a450*/  @P4 IMAD.MOV.U32 R6, RZ, RZ, R12 ;  /* 0x000000ffff064224 */ /* 0x001fe400078e000c */
[----:B------:R-:W-:-:S05]  /*a460*/  @P4 IMAD.MOV.U32 R7, RZ, RZ, R13 ;  /* 0x000000ffff074224 */ /* 0x000fca00078e000d */
[----:B------:R-:W-:Y:S04]  /*a470*/  @P4 STG.E.U16 desc[UR36][R6.64+0xe2], R83 ;  /* 0x0000e25306004986 */ /* 0x000fe8000c101524 */
[----:B------:R-:W-:Y:S04]  /*a480*/  @P3 STG.E.U16 desc[UR36][R4.64+0xf0], R84 ;  /* 0x0000f05404003986 */ /* 0x000fe8000c101524 */
[----:B------:R0:W-:Y:S02]  /*a490*/  @P1 STG.E.U16 desc[UR36][R4.64+0xf2], R85 ;  /* 0x0000f25504001986 */ /* 0x0001e4000c101524 */
[----:B0-----:R-:W-:-:S02]  /*a4a0*/  @P5 IMAD.MOV.U32 R4, RZ, RZ, R12 ;  /* 0x000000ffff045224 */ /* 0x001fc400078e000c */
[----:B------:R-:W-:-:S05]  /*a4b0*/  @P5 IMAD.MOV.U32 R5, RZ, RZ, R13 ;  /* 0x000000ffff055224 */ /* 0x000fca00078e000d */
[----:B------:R0:W-:Y:S04]  /*a4c0*/  @P5 STG.E.U16 desc[UR36][R4.64+0xf0], R86 ;  /* 0x0000f05604005986 */ /* 0x0001e8000c101524 */
[----:B------:R0:W-:Y:S02]  /*a4d0*/  @P2 STG.E.U16 desc[UR36][R12.64+0xf2], R87 ;  /* 0x0000f2570c002986 */ /* 0x0001e4000c101524 */
.L_x_280:
[----:B------:R-:W-:Y:S05]  /*a4e0*/  BSYNC B0 ;  /* 0x0000000000007941 */ /* 0x000fea0003800000 */
.L_x_28:
[----:B------:R-:W-:Y:S01]  /*a4f0*/  ULDC UR4, c[0x0][0xc] ;  /* 0x0000030000047ab9 */ /* 0x000fe20000000800 */
[----:B------:R-:W-:Y:S01]  /*a500*/  ULDC UR5, c[0x0][0x10] ;  /* 0x0000040000057ab9 */ /* 0x000fe20000000800 */
[----:B0-----:R-:W0:Y:S01]  /*a510*/  LDC R3, c[0x0][0x14] ;  /* 0x00000500ff037b82 */ /* 0x001e220000000800 */
[----:B------:R-:W-:Y:S01]  /*a520*/  UIMAD.WIDE.U32 UR4, UR4, UR5, URZ ;  /* 0x00000005040472a5 */ /* 0x000fe2000f8e003f */
[----:B------:R-:W-:Y:S01]  /*a530*/  PRMT R0, RZ, 0x7610, R0 ;  /* 0x00007610ff007816 */ /* 0x000fe20000000000 */
[----:B------:R-:W-:Y:S02]  /*a540*/  IMAD.MOV.U32 R153, RZ, RZ, -0x1 ;  /* 0xffffffffff997424 */ /* 0x000fe400078e00ff */
[----:B------:R-:W-:Y:S02]  /*a550*/  IMAD.MOV.U32 R23, RZ, RZ, -0x1 ;  /* 0xffffffffff177424 */ /* 0x000fe400078e00ff */
[----:B0-----:R-:W-:-:S04]  /*a560*/  IMAD.WIDE.U32 R16, R3, UR4, R16 ;  /* 0x0000000403107c25 */ /* 0x001fc8000f8e0010 */
[----:B------:R-:W-:Y:S01]  /*a570*/  IMAD R3, R3, UR5, RZ ;  /* 0x0000000503037c24 */ /* 0x000fe2000f8e02ff */
[----:B------:R-:W-:Y:S02]  /*a580*/  ULDC.64 UR4, c[0x0][0x650] ;  /* 0x0001940000047ab9 */ /* 0x000fe40000000a00 */
[----:B------:R-:W-:Y:S02]  /*a590*/  ISETP.GE.U32.AND P0, PT, R16, UR4, PT ;  /* 0x0000000410007c0c */ /* 0x000fe4000bf06070 */
[----:B------:R-:W-:-:S04]  /*a5a0*/  IADD3 R17, R17, R3, RZ ;  /* 0x0000000311117210 */ /* 0x000fc80007ffe0ff */
[----:B------:R-:W-:-:S13]  /*a5b0*/  ISETP.GE.U32.AND.EX P0, PT, R17, UR5, PT, P0 ;  /* 0x0000000511007c0c */ /* 0x000fda000bf06100 */
[----:B------:R-:W-:Y:S05]  /*a5c0*/  @P0 BRA `(.L_x_281) ;  /* 0x0000000400640947 */ /* 0x000fea0003800000 */
[----:B------:R-:W0:Y:S01]  /*a5d0*/  S2R R12, SR_CTAID.X ;  /* 0x00000000000c7919 */ /* 0x000e220000002500 */
[----:B-12---:R-:W1:Y:S01]  /*a5e0*/  LDC.64 R10, c[0x0][0x628] ;  /* 0x00018a00ff0a7b82 */ /* 0x006e620000000a00 */
[----:B------:R-:W-:Y:S01]  /*a5f0*/  ULDC UR4, c[0x0][0x150] ;  /* 0x0000540000047ab9 */ /* 0x000fe20000000800 */
[----:B------:R-:W-:Y:S01]  /*a600*/  IMAD.MOV.U32 R8, RZ, RZ, R16 ;  /* 0x000000ffff087224 */ /* 0x000fe200078e0010 */
[----:B------:R-:W2:Y:S01]  /*a610*/  S2R R24, SR_CTAID.Y ;  /* 0x0000000000187919 */ /* 0x000ea20000002600 */
[----:B------:R-:W-:-:S04]  /*a620*/  IMAD.MOV.U32 R9, RZ, RZ, R17 ;  /* 0x000000ffff097224 */ /* 0x000fc800078e0011 */
[----:B------:R-:W2:Y:S08]  /*a630*/  LDC R21, c[0x0][0x144] ;  /* 0x00005100ff157b82 */ /* 0x000eb00000000800 */
[----:B------:R-:W2:Y:S08]  /*a640*/  LDC R0, c[0x0][0x630] ;  /* 0x00018c00ff007b82 */ /* 0x000eb00000000800 */
[----:B------:R-:W2:Y:S01]  /*a650*/  LDC.64 R14, c[0x0][0x620] ;  /* 0x00018800ff0e7b82 */ /* 0x000ea20000000a00 */
[----:B-1----:R-:W-:-:S04]  /*a660*/  ISETP.NE.U32.AND P0, PT, R10, RZ, PT ;  /* 0x000000ff0a00720c */ /* 0x002fc80003f05070 */
[----:B------:R-:W-:Y:S02]  /*a670*/  ISETP.NE.AND.EX P0, PT, R11, RZ, PT, P0 ;  /* 0x000000ff0b00720c */ /* 0x000fe40003f05300 */
[----:B0-----:R-:W-:-:S05]  /*a680*/  I2FP.F32.U32 R3, R12 ;  /* 0x0000000c00037245 */ /* 0x001fca0000201000 */
[----:B------:R-:W-:-:S04]  /*a690*/  FMUL R3, R3, UR4 ;  /* 0x0000000403037c20 */ /* 0x000fc80008400000 */
[----:B------:R0:W1:Y:S02]  /*a6a0*/  F2I.U32.TRUNC.NTZ R20, R3 ;  /* 0x0000000300147305 */ /* 0x000064000020f000 */
[----:B------:R-:W-:Y:S05]  /*a6b0*/  @!P0 BRA `(.L_x_282) ;  /* 0x0000000000288947 */ /* 0x000fea0003800000 */
[----:B0-----:R-:W0:Y:S02]  /*a6c0*/  LDC R3, c[0x0][0x634] ;  /* 0x00018d00ff037b82 */ /* 0x001e240000000800 */
[----:B0-----:R-:W-:-:S05]  /*a6d0*/  IADD3 R3, P0, R16, R3, RZ ;  /* 0x0000000310037210 */ /* 0x001fca0007f1e0ff */
[----:B------:R-:W-:-:S04]  /*a6e0*/  IMAD.X R13, RZ, RZ, R17, P0 ;  /* 0x000000ffff0d7224 */ /* 0x000fc800000e0611 */
[----:B------:R-:W-:-:S04]  /*a6f0*/  IMAD.WIDE.U32 R4, R13, R10, RZ ;  /* 0x0000000a0d047225 */ /* 0x000fc800078e00ff */
[----:B------:R-:W-:-:S04]  /*a700*/  IMAD.WIDE.U32 R6, P0, R3, R11, R4 ;  /* 0x0000000b03067225 */ /* 0x000fc80007800004 */
[----:B------:R-:W-:Y:S01]  /*a710*/  IMAD.WIDE.U32 R4, R3, R10, RZ ;  /* 0x0000000a03047225 */ /* 0x000fe200078e00ff */
[----:B------:R-:W-:-:S03]  /*a720*/  IADD3.X R9, RZ, RZ, RZ, P0, !PT ;  /* 0x000000ffff097210 */ /* 0x000fc600007fe4ff */
[----:B------:R-:W-:Y:S01]  /*a730*/  IMAD.MOV.U32 R8, RZ, RZ, R7 ;  /* 0x000000ffff087224 */ /* 0x000fe200078e0007 */
[----:B------:R-:W-:-:S05]  /*a740*/  IADD3 RZ, P0, R5, R6, RZ ;  /* 0x0000000605ff7210 */ /* 0x000fca0007f1e0ff */
[----:B------:R-:W-:-:S08]  /*a750*/  IMAD.WIDE.U32.X R8, R13, R11, R8, P0 ;  /* 0x0000000b0d087225 */ /* 0x000fd000000e0408 */
.L_x_282:
[----:B------:R-:W3:Y:S01]  /*a760*/  LDC.64 R28, c[0x0][0x640] ;  /* 0x00019000ff1c7b82 */ /* 0x000ee20000000a00 */
[-CC-:B--2---:R-:W-:Y:S01]  /*a770*/  SHF.R.U64 R23, R8, R0.reuse, R9.reuse ;  /* 0x0000000008177219 */ /* 0x184fe20000001209 */
[----:B-1----:R-:W-:Y:S01]  /*a780*/  IMAD.MOV R20, RZ, RZ, -R20 ;  /* 0x000000ffff147224 */ /* 0x002fe200078e0a14 */
[----:B------:R-:W-:Y:S01]  /*a790*/  SHF.R.U32.HI R0, RZ, R0, R9 ;  /* 0x00000000ff007219 */ /* 0x000fe20000011609 */
[----:B------:R-:W-:Y:S01]  /*a7a0*/  ULDC UR4, c[0x0][0x154] ;  /* 0x0000550000047ab9 */ /* 0x000fe20000000800 */
[----:B0-----:R-:W-:Y:S01]  /*a7b0*/  IADD3 R3, P0, RZ, -R23, RZ ;  /* 0x80000017ff037210 */ /* 0x001fe20007f1e0ff */
[----:B------:R-:W-:Y:S01]  /*a7c0*/  IMAD R21, R21, R20, R12 ;  /* 0x0000001415157224 */ /* 0x000fe200078e020c */
[----:B------:R-:W-:Y:S01]  /*a7d0*/  MOV R7, 0x1 ;  /* 0x0000000100077802 */ /* 0x000fe20000000f00 */
[----:B------:R-:W0:Y:S02]  /*a7e0*/  LDC R6, c[0x0][0x618] ;  /* 0x00018600ff067b82 */ /* 0x000e240000000800 */
[----:B------:R-:W-:-:S04]  /*a7f0*/  IMAD.X R5, RZ, RZ, ~R0, P0 ;  /* 0x000000ffff057224 */ /* 0x000fc800000e0e00 */
[-C--:B------:R-:W-:Y:S02]  /*a800*/  IMAD R0, R5, R14.reuse, RZ ;  /* 0x0000000e05007224 */ /* 0x080fe400078e02ff */
[----:B------:R-:W1:Y:S01]  /*a810*/  LDC R8, c[0x0][0x608] ;  /* 0x00018200ff087b82 */ /* 0x000e620000000800 */
[----:B------:R-:W-:-:S04]  /*a820*/  IMAD.WIDE.U32 R4, R3, R14, R16 ;  /* 0x0000000e03047225 */ /* 0x000fc800078e0010 */
[----:B------:R-:W-:Y:S01]  /*a830*/  IMAD R3, R3, R15, R0 ;  /* 0x0000000f03037224 */ /* 0x000fe200078e0200 */
[----:B------:R-:W-:Y:S02]  /*a840*/  I2FP.F32.U32 R0, R24 ;  /* 0x0000001800007245 */ /* 0x000fe40000201000 */
[----:B------:R-:W2:Y:S01]  /*a850*/  LDC R26, c[0x0][0x658] ;  /* 0x00019600ff1a7b82 */ /* 0x000ea20000000800 */
[----:B------:R-:W-:Y:S01]  /*a860*/  IMAD.IADD R3, R5, 0x1, R3 ;  /* 0x0000000105037824 */ /* 0x000fe200078e0203 */
[----:B---3--:R-:W-:Y:S01]  /*a870*/  ISETP.NE.U32.AND P0, PT, R28, RZ, PT ;  /* 0x000000ff1c00720c */ /* 0x008fe20003f05070 */
[----:B------:R-:W-:Y:S01]  /*a880*/  FMUL R0, R0, UR4 ;  /* 0x0000000400007c20 */ /* 0x000fe20008400000 */
[----:B------:R-:W-:Y:S02]  /*a890*/  IMAD.MOV.U32 R5, RZ, RZ, -0x1 ;  /* 0xffffffffff057424 */ /* 0x000fe400078e00ff */
[----:B------:R-:W-:Y:S01]  /*a8a0*/  ISETP.NE.AND.EX P0, PT, R29, RZ, PT, P0 ;  /* 0x000000ff1d00720c */ /* 0x000fe20003f05300 */
[----:B------:R3:W2:Y:S01]  /*a8b0*/  F2I.U32.TRUNC.NTZ R13, R0 ;  /* 0x00000000000d7305 */ /* 0x0006a2000020f000 */
[----:B------:R-:W3:Y:S01]  /*a8c0*/  LDC R15, c[0x0][0x148] ;  /* 0x00005200ff0f7b82 */ /* 0x000ee20000000800 */
[----:B0-----:R-:W-:-:S02]  /*a8d0*/  SHF.R.U64 R12, R4, R6, R3 ;  /* 0x00000006040c7219 */ /* 0x001fc40000001203 */
[----:B------:R-:W-:-:S05]  /*a8e0*/  SHF.R.U32.HI R3, RZ, R6, R3 ;  /* 0x00000006ff037219 */ /* 0x000fca0000011603 */
[----:B------:R-:W0:Y:S01]  /*a8f0*/  LDC R20, c[0x0][0x600] ;  /* 0x00018000ff147b82 */ /* 0x000e220000000800 */
[-CC-:B-1----:R-:W-:Y:S02]  /*a900*/  SHF.R.U64 R10, R12, R8.reuse, R3.reuse ;  /* 0x000000080c0a7219 */ /* 0x182fe40000001203 */
[----:B------:R-:W-:-:S05]  /*a910*/  SHF.R.U32.HI R3, RZ, R8, R3 ;  /* 0x00000008ff037219 */ /* 0x000fca0000011603 */
[----:B------:R-:W1:Y:S01]  /*a920*/  LDC R27, c[0x0][0x648] ;  /* 0x00019200ff1b7b82 */ /* 0x000e620000000800 */
[-C--:B--2---:R-:W-:Y:S02]  /*a930*/  SHF.L.U32 R4, R5, R26.reuse, RZ ;  /* 0x0000001a05047219 */ /* 0x084fe400000006ff */
[--C-:B------:R-:W-:Y:S02]  /*a940*/  SHF.R.U64 R14, R10, R26, R3.reuse ;  /* 0x0000001a0a0e7219 */ /* 0x100fe40000001203 */
[----:B------:R-:W-:Y:S02]  /*a950*/  LOP3.LUT R25, RZ, R4, RZ, 0x33, !PT ;  /* 0x00000004ff197212 */ /* 0x000fe400078e33ff */
[-C--:B------:R-:W-:Y:S01]  /*a960*/  SHF.R.U32.HI R5, RZ, R26.reuse, R3 ;  /* 0x0000001aff057219 */ /* 0x080fe20000011603 */
[----:B------:R-:W2:Y:S01]  /*a970*/  LDC R30, c[0x0][0x638] ;  /* 0x00018e00ff1e7b82 */ /* 0x000ea20000000800 */
[----:B------:R-:W-:Y:S01]  /*a980*/  SHF.L.U32 R152, R7, R26, RZ ;  /* 0x0000001a07987219 */ /* 0x000fe200000006ff */
[----:B------:R-:W-:-:S06]  /*a990*/  IMAD.MOV.U32 R4, RZ, RZ, R14 ;  /* 0x000000ffff047224 */ /* 0x000fcc00078e000e */
[----:B------:R-:W0:Y:S01]  /*a9a0*/  LDC R31, c[0x0][0x610] ;  /* 0x00018400ff1f7b82 */ /* 0x000e220000000800 */
[----:B------:R-:W-:Y:S05]  /*a9b0*/  @!P0 BRA `(.L_x_283) ;  /* 0x0000000000288947 */ /* 0x000fea0003800000 */
[----:B------:R-:W4:Y:S02]  /*a9c0*/  LDC R3, c[0x0][0x64c] ;  /* 0x00019300ff037b82 */ /* 0x000f240000000800 */
[----:B----4-:R-:W-:-:S05]  /*a9d0*/  IADD3 R3, P0, R14, R3, RZ ;  /* 0x000000030e037210 */ /* 0x010fca0007f1e0ff */
        /* <DEDUP_REMOVED lines=8> */
.L_x_283:
[----:B------:R-:W-:Y:S01]  /*aa60*/  ISETP.NE.AND P0, PT, R2, 0x1, PT ;  /* 0x000000010200780c */ /* 0x000fe20003f05270 */
[----:B------:R-:W-:Y:S01]  /*aa70*/  IMAD.MOV R13, RZ, RZ, -R13 ;  /* 0x000000ffff0d7224 */ /* 0x000fe200078e0a0d */
[----:B-1-3--:R-:W-:Y:S01]  /*aa80*/  SHF.R.U64 R0, R4, R27, R5 ;  /* 0x0000001b04007219 */ /* 0x00afe20000001205 */
[----:B------:R-:W-:Y:S01]  /*aa90*/  IMAD.MOV.U32 R4, RZ, RZ, 0x1 ;  /* 0x00000001ff047424 */ /* 0x000fe200078e00ff */
[----:B------:R-:W-:Y:S02]  /*aaa0*/  LOP3.LUT R5, R10, R25, RZ, 0xc0, !PT ;  /* 0x000000190a057212 */ /* 0x000fe400078ec0ff */
[----:B0-----:R-:W-:Y:S01]  /*aab0*/  IADD3 R7, R20, -0x1, RZ ;  /* 0xffffffff14077810 */ /* 0x001fe20007ffe0ff */
[----:B------:R-:W-:Y:S02]  /*aac0*/  IMAD.MOV R3, RZ, RZ, -R0 ;  /* 0x000000ffff037224 */ /* 0x000fe400078e0a00 */
[----:B------:R-:W-:Y:S01]  /*aad0*/  IMAD R152, R152, R0, R5 ;  /* 0x0000000098987224 */ /* 0x000fe200078e0205 */
[----:B------:R-:W-:Y:S01]  /*aae0*/  LOP3.LUT R5, R12, R7, RZ, 0xc0, !PT ;  /* 0x000000070c057212 */ /* 0x000fe200078ec0ff */
[----:B--2---:R-:W-:-:S02]  /*aaf0*/  IMAD R0, R3, R30, R14 ;  /* 0x0000001e03007224 */ /* 0x004fc400078e020e */
[----:B------:R-:W-:Y:S02]  /*ab00*/  @P0 IMAD R21, R15, R13, R24 ;  /* 0x0000000d0f150224 */ /* 0x000fe400078e0218 */
[----:B------:R-:W-:Y:S01]  /*ab10*/  IMAD R3, R0, R20, R5 ;  /* 0x0000001400037224 */ /* 0x000fe200078e0205 */
[----:B------:R-:W-:Y:S01]  /*ab20*/  PRMT R0, R4, 0x7610, R0 ;  /* 0x0000761004007816 */ /* 0x000fe20000000000 */
[----:B------:R-:W-:-:S05]  /*ab30*/  IMAD R152, R152, R31, R21 ;  /* 0x0000001f98987224 */ /* 0x000fca00078e0215 */
[----:B------:R-:W-:Y:S02]  /*ab40*/  SEL R153, R3, R152, !P0 ;  /* 0x0000009803997207 */ /* 0x000fe40004000000 */
[----:B------:R-:W-:-:S07]  /*ab50*/  SEL R152, R152, R3, !P0 ;  /* 0x0000000398987207 */ /* 0x000fce0004000000 */
.L_x_281:
[----:B------:R-:W-:-:S13]  /*ab60*/  LOP3.LUT P0, RZ, R0, 0xff, RZ, 0xc0, !PT ;  /* 0x000000ff00ff7812 */ /* 0x000fda000780c0ff */
[----:B------:R-:W-:Y:S05]  /*ab70*/  @P0 BRA `(.L_x_284) ;  /* 0xffffff6000dc0947 */ /* 0x000fea000383ffff */
[----:B------:R-:W-:Y:S05]  /*ab80*/  EXIT ;  /* 0x000000000000794d */ /* 0x000fea0003800000 */
.L_x_3:
[----:B0-----:R-:W-:Y:S01]  /*ab90*/  ULDC.64 UR4, c[0x0][0x650] ;  /* 0x0001940000047ab9 */ /* 0x001fe20000000a00 */
        /* <DEDUP_REMOVED lines=8> */
[----:B------:R-:W-:Y:S01]  /*ac20*/  MOV R10, R16 ;  /* 0x00000010000a7202 */ /* 0x000fe20000000f00 */
[----:B------:R-:W-:-:S06]  /*ac30*/  IMAD.MOV.U32 R11, RZ, RZ, R17 ;  /* 0x000000ffff0b7224 */ /* 0x000fcc00078e0011 */
        /* <DEDUP_REMOVED lines=15> */
.L_x_286:
[--C-:B------:R-:W-:Y:S01]  /*ad30*/  SHF.R.U64 R12, R10, R14, R11.reuse ;  /* 0x0000000e0a0c7219 */ /* 0x100fe2000000120b */
[----:B------:R-:W0:Y:S01]  /*ad40*/  LDC R22, c[0x0][0x618] ;  /* 0x00018600ff167b82 */ /* 0x000e220000000800 */
[----:B------:R-:W-:Y:S01]  /*ad50*/  I2FP.F32.U32 R6, R4 ;  /* 0x0000000400067245 */ /* 0x000fe20000201000 */
[----:B------:R-:W-:Y:S01]  /*ad60*/  ULDC UR4, c[0x0][0x150] ;  /* 0x0000540000047ab9 */ /* 0x000fe20000000800 */
[----:B------:R-:W-:Y:S02]  /*ad70*/  SHF.R.U32.HI R5, RZ, R14, R11 ;  /* 0x0000000eff057219 */ /* 0x000fe4000001160b */
[----:B------:R-:W-:Y:S01]  /*ad80*/  IADD3 R9, P0, RZ, -R12, RZ ;  /* 0x8000000cff097210 */ /* 0x000fe20007f1e0ff */
[----:B------:R-:W-:Y:S01]  /*ad90*/  FMUL R11, R6, UR4 ;  /* 0x00000004060b7c20 */ /* 0x000fe20008400000 */
[----:B------:R-:W-:Y:S01]  /*ada0*/  ULDC UR4, c[0x0][0x154] ;  /* 0x0000550000047ab9 */ /* 0x000fe20000000800 */
[----:B------:R-:W1:Y:S02]  /*adb0*/  LDC.64 R24, c[0x0][0x640] ;  /* 0x00019000ff187b82 */ /* 0x000e640000000a00 */
[----:B------:R-:W-:-:S02]  /*adc0*/  IMAD.X R5, RZ, RZ, ~R5, P0 ;  /* 0x000000ffff057224 */ /* 0x000fc400000e0e05 */
[----:B------:R-:W2:Y:S01]  /*add0*/  F2I.U32.TRUNC.NTZ R11, R11 ;  /* 0x0000000b000b7305 */ /* 0x000ea2000020f000 */
[----:B------:R-:W-:-:S03]  /*ade0*/  IMAD.WIDE.U32 R6, R9, R20, R16 ;  /* 0x0000001409067225 */ /* 0x000fc600078e0010 */
[----:B------:R-:W3:Y:S01]  /*adf0*/  LDC R13, c[0x0][0x144] ;  /* 0x00005100ff0d7b82 */ /* 0x000ee20000000800 */
[----:B------:R-:W-:-:S04]  /*ae00*/  IMAD R8, R5, R20, RZ ;  /* 0x0000001405087224 */ /* 0x000fc800078e02ff */
[----:B------:R-:W-:Y:S02]  /*ae10*/  IMAD R5, R9, R21, R8 ;  /* 0x0000001509057224 */ /* 0x000fe400078e0208 */
[----:B------:R-:W-:Y:S01]  /*ae20*/  IMAD.MOV.U32 R8, RZ, RZ, -0x1 ;  /* 0xffffffffff087424 */ /* 0x000fe200078e00ff */
[----:B------:R-:W4:Y:S02]  /*ae30*/  LDC R14, c[0x0][0x608] ;  /* 0x00018200ff0e7b82 */ /* 0x000f240000000800 */
[----:B------:R-:W-:Y:S02]  /*ae40*/  IADD3 R5, R7, R5, RZ ;  /* 0x0000000507057210 */ /* 0x000fe40007ffe0ff */
[----:B------:R-:W-:Y:S02]  /*ae50*/  I2FP.F32.U32 R7, R3 ;  /* 0x0000000300077245 */ /* 0x000fe40000201000 */
[-C--:B0-----:R-:W-:Y:S01]  /*ae60*/  SHF.R.U64 R10, R6, R22.reuse, R5 ;  /* 0x00000016060a7219 */ /* 0x081fe20000001205 */
[----:B--2---:R-:W-:Y:S01]  /*ae70*/  IMAD.MOV R6, RZ, RZ, -R11 ;  /* 0x000000ffff067224 */ /* 0x004fe200078e0a0b */
[----:B------:R-:W0:Y:S01]  /*ae80*/  LDC R9, c[0x0][0x658] ;  /* 0x00019600ff097b82 */ /* 0x000e220000000800 */
[----:B-1----:R-:W-:Y:S01]  /*ae90*/  ISETP.NE.U32.AND P0, PT, R24, RZ, PT ;  /* 0x000000ff1800720c */ /* 0x002fe20003f05070 */
[----:B------:R-:W-:Y:S01]  /*aea0*/  FMUL R7, R7, UR4 ;  /* 0x0000000407077c20 */ /* 0x000fe20008400000 */
[----:B------:R-:W-:-:S02]  /*aeb0*/  SHF.R.U32.HI R5, RZ, R22, R5 ;  /* 0x00000016ff057219 */ /* 0x000fc40000011605 */
[----:B------:R-:W-:-:S03]  /*aec0*/  ISETP.NE.AND.EX P0, PT, R25, RZ, PT, P0 ;  /* 0x000000ff1900720c */ /* 0x000fc60003f05300 */
[----:B------:R-:W1:Y:S01]  /*aed0*/  LDC R20, c[0x0][0x148] ;  /* 0x00005200ff147b82 */ /* 0x000e620000000800 */
[----:B---3--:R-:W-:Y:S02]  /*aee0*/  IMAD R23, R13, R6, R4 ;  /* 0x000000060d177224 */ /* 0x008fe400078e0204 */
[----:B------:R-:W-:-:S05]  /*aef0*/  IMAD.MOV.U32 R6, RZ, RZ, 0x1 ;  /* 0x00000001ff067424 */ /* 0x000fca00078e00ff */
[----:B------:R-:W2:Y:S01]  /*af00*/  LDC R21, c[0x0][0x600] ;  /* 0x00018000ff157b82 */ /* 0x000ea20000000800 */
[-CC-:B----4-:R-:W-:Y:S02]  /*af10*/  SHF.R.U64 R13, R10, R14.reuse, R5.reuse ;  /* 0x0000000e0a0d7219 */ /* 0x190fe40000001205 */
[----:B------:R-:W-:Y:S02]  /*af20*/  SHF.R.U32.HI R4, RZ, R14, R5 ;  /* 0x0000000eff047219 */ /* 0x000fe40000011605 */
[----:B------:R3:W4:Y:S03]  /*af30*/  F2I.U32.TRUNC.NTZ R14, R7 ;  /* 0x00000007000e7305 */ /* 0x000726000020f000 */
[----:B------:R-:W1:Y:S01]  /*af40*/  LDC R26, c[0x0][0x648] ;  /* 0x00019200ff1a7b82 */ /* 0x000e620000000800 */
[-C--:B0-----:R-:W-:Y:S02]  /*af50*/  SHF.R.U64 R15, R13, R9.reuse, R4 ;  /* 0x000000090d0f7219 */ /* 0x081fe40000001204 */
[----:B------:R-:W-:-:S02]  /*af60*/  SHF.L.U32 R8, R8, R9, RZ ;  /* 0x0000000908087219 */ /* 0x000fc400000006ff */
[-C--:B------:R-:W-:Y:S01]  /*af70*/  SHF.R.U32.HI R5, RZ, R9.reuse, R4 ;  /* 0x00000009ff057219 */ /* 0x080fe20000011604 */
[----:B------:R-:W-:Y:S01]  /*af80*/  IMAD.MOV.U32 R4, RZ, RZ, R15 ;  /* 0x000000ffff047224 */ /* 0x000fe200078e000f */
[----:B------:R-:W-:Y:S01]  /*af90*/  SHF.L.U32 R22, R6, R9, RZ ;  /* 0x0000000906167219 */ /* 0x000fe200000006ff */
[----:B------:R-:W0:Y:S01]  /*afa0*/  LDC R27, c[0x0][0x638] ;  /* 0x00018e00ff1b7b82 */ /* 0x000e220000000800 */
[----:B------:R-:W-:-:S07]  /*afb0*/  LOP3.LUT R28, RZ, R8, RZ, 0x33, !PT ;  /* 0x00000008ff1c7212 */ /* 0x000fce00078e33ff */
[----:B------:R-:W0:Y:S01]  /*afc0*/  LDC R29, c[0x0][0x610] ;  /* 0x00018400ff1d7b82 */ /* 0x000e220000000800 */
[----:B---34-:R-:W-:Y:S05]  /*afd0*/  @!P0 BRA `(.L_x_287) ;  /* 0x0000000000288947 */ /* 0x018fea0003800000 */
[----:B------:R-:W3:Y:S02]  /*afe0*/  LDC R4, c[0x0][0x64c] ;  /* 0x00019300ff047b82 */ /* 0x000ee40000000800 */
[----:B---3--:R-:W-:-:S05]  /*aff0*/  IADD3 R9, P0, R15, R4, RZ ;  /* 0x000000040f097210 */ /* 0x008fca0007f1e0ff */
        /* <DEDUP_REMOVED lines=8> */
.L_x_287:
[----:B------:R-:W-:Y:S01]  /*b080*/  ISETP.NE.AND P0, PT, R2, 0x1, PT ;  /* 0x000000010200780c */ /* 0x000fe20003f05270 */
[----:B--2---:R-:W-:Y:S01]  /*b090*/  VIADD R7, R21, 0xffffffff ;  /* 0xffffffff15077836 */ /* 0x004fe20000000000 */
[----:B-1----:R-:W-:Y:S01]  /*b0a0*/  SHF.R.U64 R5, R4, R26, R5 ;  /* 0x0000001a04057219 */ /* 0x002fe20000001205 */
[----:B------:R-:W-:Y:S01]  /*b0b0*/  IMAD.MOV R14, RZ, RZ, -R14 ;  /* 0x000000ffff0e7224 */ /* 0x000fe200078e0a0e */
[----:B------:R-:W-:Y:S02]  /*b0c0*/  LOP3.LUT R4, R13, R28, RZ, 0xc0, !PT ;  /* 0x0000001c0d047212 */ /* 0x000fe400078ec0ff */
[----:B------:R-:W-:Y:S01]  /*b0d0*/  LOP3.LUT R10, R10, R7, RZ, 0xc0, !PT ;  /* 0x000000070a0a7212 */ /* 0x000fe200078ec0ff */
[----:B------:R-:W-:Y:S01]  /*b0e0*/  IMAD.MOV R6, RZ, RZ, -R5 ;  /* 0x000000ffff067224 */ /* 0x000fe200078e0a05 */
[----:B------:R-:W-:Y:S01]  /*b0f0*/  MOV R8, R12 ;  /* 0x0000000c00087202 */ /* 0x000fe20000000f00 */
[----:B------:R-:W-:-:S04]  /*b100*/  IMAD R4, R22, R5, R4 ;  /* 0x0000000516047224 */ /* 0x000fc800078e0204 */
[----:B------:R-:W-:Y:S02]  /*b110*/  @P0 IMAD R23, R20, R14, R3 ;  /* 0x0000000e14170224 */ /* 0x000fe400078e0203 */
[----:B0-----:R-:W-:Y:S02]  /*b120*/  IMAD R3, R6, R27, R15 ;  /* 0x0000001b06037224 */ /* 0x001fe400078e020f */
[----:B------:R-:W-:Y:S02]  /*b130*/  IMAD R7, R4, R29, R23 ;  /* 0x0000001d04077224 */ /* 0x000fe400078e0217 */
[----:B------:R-:W-:Y:S02]  /*b140*/  IMAD R4, R3, R21, R10 ;  /* 0x0000001503047224 */ /* 0x000fe400078e020a */
[----:B------:R-:W-:-:S03]  /*b150*/  IMAD.MOV.U32 R6, RZ, RZ, 0x1 ;  /* 0x00000001ff067424 */ /* 0x000fc600078e00ff */
[----:B------:R-:W-:Y:S02]  /*b160*/  SEL R9, R4, R7, !P0 ;  /* 0x0000000704097207 */ /* 0x000fe40004000000 */
[----:B------:R-:W-:-:S07]  /*b170*/  SEL R7, R7, R4, !P0 ;  /* 0x0000000407077207 */ /* 0x000fce0004000000 */
.L_x_285:
[----:B------:R-:W-:-:S08]  /*b180*/  NOP ;  /* 0x0000000000007918 */ /* 0x000fd00000000000 */
[----:B------:R-:W0:-:S00]  /*b190*/  USETMAXREG.DEALLOC.CTAPOOL 0x28 ;  /* 0x00000028000079c8 */ /* 0x000e0000080e0500 */
[----:B0-----:R-:W-:-:S13]  /*b1a0*/  ISETP.NE.AND P0, PT, R0, RZ, PT ;  /* 0x000000ff0000720c */ /* 0x001fda0003f05270 */
[----:B------:R-:W-:Y:S05]  /*b1b0*/  @P0 EXIT ;  /* 0x000000000000094d */ /* 0x000fea0003800000 */
[----:B------:R-:W-:Y:S01]  /*b1c0*/  LOP3.LUT P0, RZ, R6, 0xff, RZ, 0xc0, !PT ;  /* 0x000000ff06ff7812 */ /* 0x000fe2000780c0ff */
[----:B------:R-:W-:Y:S02]  /*b1d0*/  IMAD.MOV.U32 R3, RZ, RZ, 0x1 ;  /* 0x00000001ff037424 */ /* 0x000fe400078e00ff */
[----:B------:R-:W-:-:S10]  /*b1e0*/  IMAD.MOV.U32 R0, RZ, RZ, RZ ;  /* 0x000000ffff007224 */ /* 0x000fd400078e00ff */
[----:B------:R-:W-:Y:S05]  /*b1f0*/  @!P0 BRA `(.L_x_288) ;  /* 0x0000000c00348947 */ /* 0x000fea0003800000 */
[----:B------:R-:W0:Y:S01]  /*b200*/  LDC R0, c[0x0][0x28c] ;  /* 0x0000a300ff007b82 */ /* 0x000e220000000800 */
[----:B------:R-:W-:Y:S01]  /*b210*/  ULDC UR5, c[0x0][0x600] ;  /* 0x0001800000057ab9 */ /* 0x000fe20000000800 */
[----:B------:R-:W-:Y:S01]  /*b220*/  ULDC UR4, c[0x0][0xc] ;  /* 0x0000030000047ab9 */ /* 0x000fe20000000800 */
[----:B------:R-:W-:Y:S01]  /*b230*/  UIADD3 UR16, UR5, -0x1, URZ ;  /* 0xffffffff05107890 */ /* 0x000fe2000fffe03f */
[C---:B------:R-:W-:Y:S01]  /*b240*/  LOP3.LUT P2, RZ, R18.reuse, 0x7f, RZ, 0xc0, !PT ;  /* 0x0000007f12ff7812 */ /* 0x040fe2000784c0ff */
[----:B------:R-:W-:Y:S01]  /*b250*/  ULDC UR6, c[0x0][0x658] ;  /* 0x0001960000067ab9 */ /* 0x000fe20000000800 */
[----:B------:R-:W-:Y:S01]  /*b260*/  ULDC UR5, c[0x0][0x10] ;  /* 0x0000040000057ab9 */ /* 0x000fe20000000800 */
[----:B------:R-:W-:Y:S01]  /*b270*/  UMOV UR7, 0xffffffff ;  /* 0xffffffff00077882 */ /* 0x000fe20000000000 */
[----:B------:R-:W-:Y:S01]  /*b280*/  UMOV UR8, 0x1 ;  /* 0x0000000100087882 */ /* 0x000fe20000000000 */
[----:B------:R-:W-:Y:S01]  /*b290*/  UIMAD.WIDE.U32 UR4, UR4, UR5, URZ ;  /* 0x00000005040472a5 */ /* 0x000fe2000f8e003f */
[----:B------:R-:W-:Y:S01]  /*b2a0*/  LOP3.LUT P0, RZ, R18, 0x1f, RZ, 0xc0, !PT ;  /* 0x0000001f12ff7812 */ /* 0x000fe2000780c0ff */
[----:B------:R-:W-:Y:S01]  /*b2b0*/  USHF.L.U32 UR7, UR7, UR6, URZ ;  /* 0x0000000607077299 */ /* 0x000fe2000800063f */
[----:B------:R-:W-:Y:S01]  /*b2c0*/  BSSY B0, `(.L_x_288) ;  /* 0x00000c0000007945 */ /* 0x000fe20003800000 */
[----:B------:R-:W-:Y:S01]  /*b2d0*/  USHF.L.U32 UR18, UR8, UR6, URZ ;  /* 0x0000000608127299 */ /* 0x000fe2000800063f */
[----:B------:R-:W-:Y:S01]  /*b2e0*/  IMAD.MOV.U32 R11, RZ, RZ, 0x1 ;  /* 0x00000001ff0b7424 */ /* 0x000fe200078e00ff */
[----:B------:R-:W-:Y:S01]  /*b2f0*/  LOP3.LUT R18, R19, 0x2, RZ, 0xfc, !PT ;  /* 0x0000000213127812 */ /* 0x000fe200078efcff */
[----:B------:R-:W-:Y:S01]  /*b300*/  ULDC UR6, c[0x0][0x14] ;  /* 0x0000050000067ab9 */ /* 0x000fe20000000800 */
[----:B------:R-:W-:Y:S01]  /*b310*/  PLOP3.LUT P0, PT, P0, P2, PT, 0x8a, 0x0 ;  /* 0x000000000000781c */ /* 0x000fe20000705172 */
[----:B------:R-:W-:-:S02]  /*b320*/  UIMAD.WIDE.U32 UR20, UR4, UR6, URZ ;  /* 0x00000006041472a5 */ /* 0x000fc4000f8e003f */
[----:B------:R-:W-:Y:S02]  /*b330*/  UIMAD UR13, UR5, UR6, URZ ;  /* 0x00000006050d72a4 */ /* 0x000fe4000f8e023f */
[----:B------:R-:W-:Y:S01]  /*b340*/  ULOP3.LUT UR17, URZ, UR7, URZ, 0x33, !UPT ;  /* 0x000000073f117292 */ /* 0x000fe2000f8e333f */
[----:B0-----:R-:W-:Y:S01]  /*b350*/  VIADD R0, R0, 0x3f ;  /* 0x0000003f00007836 */ /* 0x001fe20000000000 */
[----:B------:R-:W-:Y:S01]  /*b360*/  UIADD3 UR13, UR21, UR13, URZ ;  /* 0x0000000d150d7290 */ /* 0x000fe2000fffe03f */
[----:B------:R-:W-:-:S03]  /*b370*/  ULDC.64 UR22, c[0x0][0x198] ;  /* 0x0000660000167ab9 */ /* 0x000fc60000000a00 */
[----:B------:R-:W-:-:S04]  /*b380*/  SHF.R.S32.HI R3, RZ, 0x1f, R0 ;  /* 0x0000001fff037819 */ /* 0x000fc80000011400 */
[----:B------:R-:W-:Y:S02]  /*b390*/  LEA.HI R3, R3, R0, RZ, 0x6 ;  /* 0x0000000003037211 */ /* 0x000fe400078f30ff */
[----:B------:R-:W-:Y:S02]  /*b3a0*/  MOV R0, RZ ;  /* 0x000000ff00007202 */ /* 0x000fe40000000f00 */
[----:B------:R-:W-:Y:S01]  /*b3b0*/  SHF.R.S32.HI R13, RZ, 0x6, R3 ;  /* 0x00000006ff0d7819 */ /* 0x000fe20000011403 */
[----:B------:R-:W-:-:S04]  /*b3c0*/  IMAD.MOV.U32 R3, RZ, RZ, 0x1 ;  /* 0x00000001ff037424 */ /* 0x000fc800078e00ff */
[----:B------:R-:W-:-:S07]  /*b3d0*/  VIADD R10, R13, 0x1 ;  /* 0x000000010d0a7836 */ /* 0x000fce0000000000 */
.L_x_300:
[----:B------:R-:W-:-:S03]  /*b3e0*/  UMOV UR4, 0xffffffff ;  /* 0xffffffff00047882 */ /* 0x000fc60000000000 */
[----:B------:R-:W-:Y:S05]  /*b3f0*/  BRA.DIV UR4, `(.L_x_289) ;  /* 0x0000000e04587947 */ /* 0x000fea000b800000 */
[----:B------:R-:W-:-:S13]  /*b400*/  ELECT P6, URZ, PT ;  /* 0x00000000003f782f */ /* 0x000fda00038c0000 */
.L_x_309:
[----:B------:R-:W0:Y:S01]  /*b410*/  LDC R4, c[0x0][0x28c] ;  /* 0x0000a300ff047b82 */ /* 0x000e220000000800 */
[----:B------:R-:W-:Y:S01]  /*b420*/  BSSY B1, `(.L_x_290) ;  /* 0x0000037000017945 */ /* 0x000fe20003800000 */
[----:B0-----:R-:W-:-:S13]  /*b430*/  ISETP.LT.OR P6, PT, R4, 0x1, !P6 ;  /* 0x000000010400780c */ /* 0x001fda00077c1670 */
[----:B------:R-:W-:Y:S05]  /*b440*/  @P6 BRA `(.L_x_291) ;  /* 0x0000000000d06947 */ /* 0x000fea0003800000 */
[----:B------:R-:W-:Y:S01]  /*b450*/  IMAD.SHL.U32 R14, R9, 0x80, RZ ;  /* 0x00000080090e7824 */ /* 0x000fe200078e00ff */
[----:B------:R-:W-:Y:S01]  /*b460*/  MOV R5, R3 ;  /* 0x0000000300057202 */ /* 0x000fe20000000f00 */
[----:B------:R-:W-:Y:S02]  /*b470*/  IMAD.SHL.U32 R15, R7, 0x100, RZ ;  /* 0x00000100070f7824 */ /* 0x000fe400078e00ff */
[----:B------:R-:W-:Y:S02]  /*b480*/  IMAD.MOV.U32 R20, RZ, RZ, RZ ;  /* 0x000000ffff147224 */ /* 0x000fe400078e00ff */
[----:B------:R-:W-:Y:S02]  /*b490*/  IMAD.MOV.U32 R4, RZ, RZ, R10 ;  /* 0x000000ffff047224 */ /* 0x000fe400078e000a */
[----:B------:R-:W-:-:S07]  /*b4a0*/  IMAD.MOV.U32 R6, RZ, RZ, R0 ;  /* 0x000000ffff067224 */ /* 0x000fce00078e0000 */
.L_x_295:
[----:B------:R-:W0:Y:S01]  /*b4b0*/  S2R R12, SR_CgaCtaId ;  /* 0x00000000000c7919 */ /* 0x000e220000008800 */
[----:B------:R-:W-:Y:S01]  /*b4c0*/  MOV R7, 0x400 ;  /* 0x0000040000077802 */ /* 0x000fe20000000f00 */
[----:B------:R-:W1:Y:S03]  /*b4d0*/  @!P2 LDC R9, c[0x0][0x500] ;  /* 0x00014000ff09ab82 */ /* 0x000e660000000800 */
[----:B0-----:R-:W-:Y:S02]  /*b4e0*/  LEA R21, R12, R7, 0x18 ;  /* 0x000000070c157211 */ /* 0x001fe400078ec0ff */
[----:B------:R-:W-:-:S03]  /*b4f0*/  SHF.L.U32 R7, R5, 0x1f, RZ ;  /* 0x0000001f05077819 */ /* 0x000fc600000006ff */
[----:B------:R-:W-:-:S04]  /*b500*/  IMAD R12, R6, 0x8, R21 ;  /* 0x00000008060c7824 */ /* 0x000fc800078e0215 */
[----:B------:R-:W0:Y:S02]  /*b510*/  SYNCS.PHASECHK.TRANS64.TRYWAIT P1, [R12+URZ+0x10], R7 ;  /* 0x000010070c0075a7 */ /* 0x000e24000802017f */
[----:B01----:R-:W-:Y:S05]  /*b520*/  @!P1 BRA `(.L_x_292) ;  /* 0x0000000c002c9947 */ /* 0x003fea0003800000 */
.L_x_310:
[----:B0-----:R-:W-:Y:S01]  /*b530*/  PRMT R7, R18, 0x9910, RZ ;  /* 0x0000991012077816 */ /* 0x001fe200000000ff */
[----:B------:R0:W-:Y:S03]  /*b540*/  @!P2 SYNCS.ARRIVE.TRANS64 RZ, [R12+URZ], R9 ;  /* 0x000000090cffa9a7 */ /* 0x0001e6000800003f */
[----:B------:R-:W-:-:S13]  /*b550*/  ISETP.NE.AND P1, PT, R7, 0x2, PT ;  /* 0x000000020700780c */ /* 0x000fda0003f25270 */
[----:B0-----:R-:W-:Y:S05]  /*b560*/  @P1 BRA `(.L_x_293) ;  /* 0x0000000000041947 */ /* 0x001fea0003800000 */
[----:B------:R-:W-:Y:S01]  /*b570*/  BPT.TRAP 0x1 ;  /* 0x000000040000795c */ /* 0x000fe20000300000 */
.L_x_293:
[----:B------:R-:W-:Y:S05]  /*b580*/  @P0 BRA `(.L_x_294) ;  /* 0x0000000000040947 */ /* 0x000fea0003800000 */
[----:B------:R-:W-:Y:S01]  /*b590*/  BPT.TRAP 0x1 ;  /* 0x000000040000795c */ /* 0x000fe20000300000 */
.L_x_294:
[--C-:B------:R-:W-:Y:S01]  /*b5a0*/  IMAD R7, R6, 0x8000, R21.reuse ;  /* 0x0000800006077824 */ /* 0x100fe200078e0215 */
[----:B------:R-:W-:Y:S01]  /*b5b0*/  R2UR UR9, R12 ;  /* 0x000000000c0972ca */ /* 0x000fe200000e0000 */
[C---:B------:R-:W-:Y:S01]  /*b5c0*/  IMAD R21, R6.reuse, 0x4000, R21 ;  /* 0x0000400006157824 */ /* 0x040fe200078e0215 */
[----:B------:R-:W-:Y:S01]  /*b5d0*/  UIADD3 UR4, UP0, UR22, 0xf0, URZ ;  /* 0x000000f016047890 */ /* 0x000fe2000ff1e03f */
[----:B------:R-:W-:Y:S01]  /*b5e0*/  R2UR UR11, R15 ;  /* 0x000000000f0b72ca */ /* 0x000fe200000e0000 */
[----:B------:R-:W-:Y:S01]  /*b5f0*/  UIADD3 UR24, UP1, UR22, 0x1f0, URZ ;  /* 0x000001f016187890 */ /* 0x000fe2000ff3e03f */
[----:B------:R-:W-:Y:S01]  /*b600*/  R2UR UR5, R7 ;  /* 0x00000000070572ca */ /* 0x000fe200000e0000 */
[----:B------:R-:W-:Y:S01]  /*b610*/  VIADD R6, R6, 0x1 ;  /* 0x0000000106067836 */ /* 0x000fe20000000000 */
[----:B------:R-:W-:Y:S01]  /*b620*/  R2UR UR8, R21 ;  /* 0x00000000150872ca */ /* 0x000fe200000e0000 */
[----:B------:R-:W-:Y:S01]  /*b630*/  UIADD3.X UR25, URZ, UR23, URZ, UP1, !UPT ;  /* 0x000000173f197290 */ /* 0x000fe20008ffe43f */
[----:B------:R-:W-:Y:S01]  /*b640*/  R2UR UR10, R20 ;  /* 0x00000000140a72ca */ /* 0x000fe200000e0000 */
[----:B------:R-:W-:Y:S01]  /*b650*/  UMOV UR6, 0x0 ;  /* 0x0000000000067882 */ /* 0x000fe20000000000 */
[----:B------:R-:W-:Y:S01]  /*b660*/  R2UR UR12, R8 ;  /* 0x00000000080c72ca */ /* 0x000fe200000e0000 */
[----:B------:R-:W-:Y:S01]  /*b670*/  UMOV UR7, 0x10000000 ;  /* 0x1000000000077882 */ /* 0x000fe20000000000 */
[----:B------:R-:W-:Y:S01]  /*b680*/  IADD3 R4, R4, -0x1, RZ ;  /* 0xffffffff04047810 */ /* 0x000fe20007ffe0ff */
[----:B------:R-:W-:Y:S01]  /*b690*/  VIADD R20, R20, 0x40 ;  /* 0x0000004014147836 */ /* 0x000fe20000000000 */
[----:B------:R-:W-:-:S02]  /*b6a0*/  R2UR UR19, R14 ;  /* 0x000000000e1372ca */ /* 0x000fc400000e0000 */
[----:B------:R-:W-:Y:S01]  /*b6b0*/  ISETP.GT.AND P3, PT, R4, 0x1, PT ;  /* 0x000000010400780c */ /* 0x000fe20003f64270 */
[----:B------:R-:W-:Y:S01]  /*b6c0*/  UIADD3 UR14, UR5, 0x100, URZ ;  /* 0x00000100050e7890 */ /* 0x000fe2000fffe03f */
[C---:B------:R-:W-:Y:S01]  /*b6d0*/  ISETP.NE.AND P1, PT, R6.reuse, 0x2, PT ;  /* 0x000000020600780c */ /* 0x040fe20003f25270 */
[----:B------:R-:W-:Y:S02]  /*b6e0*/  UIADD3.X UR5, URZ, UR23, URZ, UP0, !UPT ;  /* 0x000000173f057290 */ /* 0x000fe400087fe43f */
[----:B------:R-:W-:Y:S01]  /*b6f0*/  UIADD3 UR15, UR8, 0x10100, URZ ;  /* 0x00010100080f7890 */ /* 0x000fe2000fffe03f */
[----:B------:R-:W-:Y:S02]  /*b700*/  SEL R12, RZ, 0x1, P1 ;  /* 0x00000001ff0c7807 */ /* 0x000fe40000800000 */
[----:B------:R-:W-:Y:S01]  /*b710*/  UMOV UR8, UR14 ;  /* 0x0000000e00087c82 */ /* 0x000fe20008000000 */
[----:B------:R-:W-:Y:S02]  /*b720*/  SEL R6, R6, RZ, P1 ;  /* 0x000000ff06067207 */ /* 0x000fe40000800000 */
[----:B------:R-:W-:Y:S01]  /*b730*/  LOP3.LUT R5, R5, R12, RZ, 0x3c, !PT ;  /* 0x0000000c05057212 */ /* 0x000fe200078e3cff */
[----:B------:R0:W-:Y:S02]  /*b740*/  UTMALDG.3D [UR8], [UR4], desc[UR6] ;  /* 0x00000608040075b4 */ /* 0x0001e40008011000 */
[----:B0-----:R-:W-:Y:S01]  /*b750*/  UMOV UR8, UR15 ;  /* 0x0000000f00087c82 */ /* 0x001fe20008000000 */
[----:B------:R-:W-:-:S02]  /*b760*/  UMOV UR11, UR19 ;  /* 0x00000013000b7c82 */ /* 0x000fc40008000000 */
[----:B------:R0:W-:Y:S02]  /*b770*/  UTMALDG.3D [UR8], [UR24], desc[UR6] ;  /* 0x00000608180075b4 */ /* 0x0001e40008011000 */
[----:B0-----:R-:W-:Y:S05]  /*b780*/  @P3 BRA `(.L_x_295) ;  /* 0xfffffffc00483947 */ /* 0x001fea000383ffff */
.L_x_291:
[----:B------:R-:W-:Y:S05]  /*b790*/  BSYNC B1 ;  /* 0x0000000000017941 */ /* 0x000fea0003800000 */
.L_x_290:
[----:B------:R-:W-:Y:S01]  /*b7a0*/  LOP3.LUT P3, RZ, R11, 0xff, RZ, 0xc0, !PT ;  /* 0x000000ff0bff7812 */ /* 0x000fe2000786c0ff */
[----:B------:R-:W-:Y:S01]  /*b7b0*/  IMAD.IADD R0, R13, 0x1, R0 ;  /* 0x000000010d007824 */ /* 0x000fe200078e0200 */
[----:B------:R-:W-:Y:S01]  /*b7c0*/  IADD3 R16, P4, R16, UR20, RZ ;  /* 0x0000001410107c10 */ /* 0x000fe2000ff9e0ff */
[----:B------:R-:W-:Y:S01]  /*b7d0*/  ULDC.64 UR4, c[0x0][0x650] ;  /* 0x0001940000047ab9 */ /* 0x000fe20000000a00 */
[----:B------:R-:W-:Y:S01]  /*b7e0*/  BSSY B1, `(.L_x_296) ;  /* 0x000006b000017945 */ /* 0x000fe20003800000 */
[----:B------:R-:W-:Y:S01]  /*b7f0*/  IMAD.MOV.U32 R7, RZ, RZ, -0x1 ;  /* 0xffffffffff077424 */ /* 0x000fe200078e00ff */
[----:B------:R-:W-:Y:S01]  /*b800*/  SHF.R.U32.HI R4, RZ, 0x1, R0 ;  /* 0x00000001ff047819 */ /* 0x000fe20000011600 */
[----:B------:R-:W-:Y:S01]  /*b810*/  IMAD.MOV.U32 R9, RZ, RZ, -0x1 ;  /* 0xffffffffff097424 */ /* 0x000fe200078e00ff */
[----:B------:R-:W-:Y:S01]  /*b820*/  ISETP.GT.U32.AND P1, PT, R0, 0x1, PT ;  /* 0x000000010000780c */ /* 0x000fe20003f24070 */
[----:B------:R-:W-:Y:S01]  /*b830*/  IMAD.MOV.U32 R8, RZ, RZ, -0x1 ;  /* 0xffffffffff087424 */ /* 0x000fe200078e00ff */
[----:B------:R-:W-:-:S02]  /*b840*/  LOP3.LUT R4, R4, 0x1, RZ, 0xc0, !PT ;  /* 0x0000000104047812 */ /* 0x000fc400078ec0ff */
[----:B------:R-:W-:Y:S01]  /*b850*/  ISETP.LT.U32.AND P1, PT, R13, 0x2, P1 ;  /* 0x000000020d00780c */ /* 0x000fe20000f21070 */
[----:B------:R-:W0:Y:S01]  /*b860*/  @P3 S2R R6, SR_CgaCtaId ;  /* 0x0000000000063919 */ /* 0x000e220000008800 */
[----:B------:R-:W-:Y:S02]  /*b870*/  @P3 MOV R5, 0x400 ;  /* 0x0000040000053802 */ /* 0x000fe40000000f00 */
[----:B------:R-:W-:Y:S02]  /*b880*/  IADD3.X R17, R17, UR13, RZ, P4, !PT ;  /* 0x0000000d11117c10 */ /* 0x000fe4000a7fe4ff */
[----:B------:R-:W-:Y:S02]  /*b890*/  ISETP.GE.U32.AND P4, PT, R16, UR4, PT ;  /* 0x0000000410007c0c */ /* 0x000fe4000bf86070 */
[----:B------:R-:W-:Y:S02]  /*b8a0*/  LOP3.LUT R0, R0, 0x1, RZ, 0xc0, !PT ;  /* 0x0000000100007812 */ /* 0x000fe400078ec0ff */
[----:B------:R-:W-:-:S02]  /*b8b0*/  PRMT R11, RZ, 0x7610, R11 ;  /* 0x00007610ff0b7816 */ /* 0x000fc4000000000b */
[----:B0-----:R-:W-:-:S04]  /*b8c0*/  @P3 LEA R5, R6, R5, 0x18 ;  /* 0x0000000506053211 */ /* 0x001fc800078ec0ff */
[----:B------:R0:W-:Y:S01]  /*b8d0*/  @P3 SYNCS.ARRIVE.TRANS64.A1T0 RZ, [R5+URZ+0x38], RZ ;  /* 0x000038ff05ff39a7 */ /* 0x0001e2000810003f */
[----:B------:R-:W-:Y:S02]  /*b8e0*/  ISETP.NE.U32.AND P3, PT, R4, 0x1, PT ;  /* 0x000000010400780c */ /* 0x000fe40003f65070 */
[----:B------:R-:W-:Y:S02]  /*b8f0*/  SEL R4, RZ, 0x1, !P1 ;  /* 0x00000001ff047807 */ /* 0x000fe40004800000 */
[----:B------:R-:W-:Y:S02]  /*b900*/  ISETP.GE.U32.AND.EX P1, PT, R17, UR5, PT, P4 ;  /* 0x0000000511007c0c */ /* 0x000fe4000bf26140 */
[----:B------:R-:W-:-:S04]  /*b910*/  ISETP.GT.U32.AND P3, PT, R13, 0x1, !P3 ;  /* 0x000000010d00780c */ /* 0x000fc80005f64070 */
[----:B0-----:R-:W-:-:S04]  /*b920*/  SEL R5, RZ, 0x1, !P3 ;  /* 0x00000001ff057807 */ /* 0x001fc80005800000 */
[--C-:B------:R-:W-:Y:S02]  /*b930*/  LOP3.LUT R3, R5, R3, R4.reuse, 0x96, !PT ;  /* 0x0000000305037212 */ /* 0x100fe400078e9604 */
[----:B------:R-:W-:Y:S01]  /*b940*/  PRMT R4, RZ, 0x7610, R4 ;  /* 0x00007610ff047816 */ /* 0x000fe20000000004 */
[----:B------:R-:W-:Y:S06]  /*b950*/  @P1 BRA `(.L_x_297) ;  /* 0x00000004004c1947 */ /* 0x000fec0003800000 */
[----:B------:R-:W-:Y:S01]  /*b960*/  ULDC.64 UR4, c[0x0][0x628] ;  /* 0x00018a0000047ab9 */ /* 0x000fe20000000a00 */
[----:B------:R-:W0:Y:S01]  /*b970*/  S2R R14, SR_CTAID.X ;  /* 0x00000000000e7919 */ /* 0x000e220000002500 */
[----:B------:R-:W-:Y:S01]  /*b980*/  ISETP.NE.U32.AND P1, PT, RZ, UR4, PT ;  /* 0x00000004ff007c0c */ /* 0x000fe2000bf25070 */
[----:B------:R-:W-:Y:S01]  /*b990*/  ULDC UR7, c[0x0][0x630] ;  /* 0x00018c0000077ab9 */ /* 0x000fe20000000800 */
[----:B------:R-:W-:Y:S01]  /*b9a0*/  MOV R4, R16 ;  /* 0x0000001000047202 */ /* 0x000fe20000000f00 */
[----:B------:R-:W1:Y:S01]  /*b9b0*/  S2R R12, SR_CTAID.Y ;  /* 0x00000000000c7919 */ /* 0x000e620000002600 */
[----:B------:R-:W-:Y:S01]  /*b9c0*/  ISETP.NE.AND.EX P1, PT, RZ, UR5, PT, P1 ;  /* 0x00000005ff007c0c */ /* 0x000fe2000bf25310 */
[----:B------:R-:W-:-:S12]  /*b9d0*/  IMAD.MOV.U32 R5, RZ, RZ, R17 ;  /* 0x000000ffff057224 */ /* 0x000fd800078e0011 */
[----:B------:R-:W-:Y:S05]  /*b9e0*/  @!P1 BRA `(.L_x_298) ;  /* 0x0000000000289947 */ /* 0x000fea0003800000 */
[----:B------:R-:W-:Y:S02]  /*b9f0*/  ULDC UR6, c[0x0][0x634] ;  /* 0x00018d0000067ab9 */ /* 0x000fe40000000800 */
[----:B------:R-:W-:-:S05]  /*ba00*/  IADD3 R9, P1, R16, UR6, RZ ;  /* 0x0000000610097c10 */ /* 0x000fca000ff3e0ff */
[----:B------:R-:W-:-:S04]  /*ba10*/  IMAD.X R15, RZ, RZ, R17, P1 ;  /* 0x000000ffff0f7224 */ /* 0x000fc800008e0611 */
[----:B------:R-:W-:-:S04]  /*ba20*/  IMAD.WIDE.U32 R6, R15, UR4, RZ ;  /* 0x000000040f067c25 */ /* 0x000fc8000f8e00ff */
[----:B------:R-:W-:-:S04]  /*ba30*/  IMAD.WIDE.U32 R6, P1, R9, UR5, R6 ;  /* 0x0000000509067c25 */ /* 0x000fc8000f820006 */
[----:B------:R-:W-:-:S04]  /*ba40*/  IMAD.WIDE.U32 R8, R9, UR4, RZ ;  /* 0x0000000409087c25 */ /* 0x000fc8000f8e00ff */
[----:B------:R-:W-:Y:S01]  /*ba50*/  IMAD.X R5, RZ, RZ, RZ, P1 ;  /* 0x000000ffff057224 */ /* 0x000fe200008e06ff */
[----:B------:R-:W-:Y:S01]  /*ba60*/  IADD3 RZ, P1, R9, R6, RZ ;  /* 0x0000000609ff7210 */ /* 0x000fe20007f3e0ff */
[----:B------:R-:W-:-:S04]  /*ba70*/  IMAD.MOV.U32 R4, RZ, RZ, R7 ;  /* 0x000000ffff047224 */ /* 0x000fc800078e0007 */
[----:B------:R-:W-:-:S08]  /*ba80*/  IMAD.WIDE.U32.X R4, R15, UR5, R4, P1 ;  /* 0x000000050f047c25 */ /* 0x000fd000088e0404 */
.L_x_298:
[--C-:B------:R-:W-:Y:S01]  /*ba90*/  SHF.R.U64 R8, R4, UR7, R5.reuse ;  /* 0x0000000704087c19 */ /* 0x100fe20008001205 */
[----:B------:R-:W-:Y:S01]  /*baa0*/  ULDC.64 UR4, c[0x0][0x620] ;  /* 0x0001880000047ab9 */ /* 0x000fe20000000a00 */
[----:B------:R-:W-:Y:S01]  /*bab0*/  SHF.R.U32.HI R4, RZ, UR7, R5 ;  /* 0x00000007ff047c19 */ /* 0x000fe20008011605 */
[----:B------:R-:W2:Y:S01]  /*bac0*/  LDC R25, c[0x0][0x144] ;  /* 0x00005100ff197b82 */ /* 0x000ea20000000800 */
[----:B------:R-:W-:Y:S01]  /*bad0*/  IADD3 R7, P1, RZ, -R8, RZ ;  /* 0x80000008ff077210 */ /* 0x000fe20007f3e0ff */
[----:B------:R-:W-:Y:S01]  /*bae0*/  ULDC.64 UR8, c[0x0][0x640] ;  /* 0x0001900000087ab9 */ /* 0x000fe20000000a00 */
[----:B0-----:R-:W-:Y:S01]  /*baf0*/  I2FP.F32.U32 R9, R14 ;  /* 0x0000000e00097245 */ /* 0x001fe20000201000 */
[----:B------:R-:W-:Y:S02]  /*bb00*/  ULDC UR6, c[0x0][0x608] ;  /* 0x0001820000067ab9 */ /* 0x000fe40000000800 */
[----:B------:R-:W-:Y:S01]  /*bb10*/  IMAD.X R4, RZ, RZ, ~R4, P1 ;  /* 0x000000ffff047224 */ /* 0x000fe200008e0e04 */
[----:B------:R-:W-:Y:S01]  /*bb20*/  ISETP.NE.U32.AND P1, PT, RZ, UR8, PT ;  /* 0x00000008ff007c0c */ /* 0x000fe2000bf25070 */
[----:B------:R-:W0:Y:S02]  /*bb30*/  LDC R21, c[0x0][0x148] ;  /* 0x00005200ff157b82 */ /* 0x000e240000000800 */
[----:B------:R-:W-:Y:S01]  /*bb40*/  IMAD R6, R4, UR4, RZ ;  /* 0x0000000404067c24 */ /* 0x000fe2000f8e02ff */
[----:B------:R-:W-:Y:S01]  /*bb50*/  ISETP.NE.AND.EX P1, PT, RZ, UR9, PT, P1 ;  /* 0x00000009ff007c0c */ /* 0x000fe2000bf25310 */
[----:B------:R-:W-:Y:S01]  /*bb60*/  IMAD.WIDE.U32 R4, R7, UR4, R16 ;  /* 0x0000000407047c25 */ /* 0x000fe2000f8e0010 */
[----:B------:R-:W-:-:S03]  /*bb70*/  ULDC UR4, c[0x0][0x150] ;  /* 0x0000540000047ab9 */ /* 0x000fc60000000800 */
[----:B------:R-:W-:Y:S02]  /*bb80*/  IMAD R7, R7, UR5, R6 ;  /* 0x0000000507077c24 */ /* 0x000fe4000f8e0206 */
[----:B------:R-:W-:Y:S01]  /*bb90*/  FMUL R6, R9, UR4 ;  /* 0x0000000409067c20 */ /* 0x000fe20008400000 */
[----:B------:R-:W-:Y:S01]  /*bba0*/  ULDC UR4, c[0x0][0x618] ;  /* 0x0001860000047ab9 */ /* 0x000fe20000000800 */
[----:B------:R-:W-:Y:S01]  /*bbb0*/  ULDC UR5, c[0x0][0x154] ;  /* 0x0000550000057ab9 */ /* 0x000fe20000000800 */
[----:B------:R-:W-:-:S03]  /*bbc0*/  IADD3 R5, R5, R7, RZ ;  /* 0x0000000705057210 */ /* 0x000fc60007ffe0ff */
[----:B------:R-:W3:Y:S01]  /*bbd0*/  F2I.U32.TRUNC.NTZ R6, R6 ;  /* 0x0000000600067305 */ /* 0x000ee2000020f000 */
[----:B------:R-:W-:Y:S02]  /*bbe0*/  SHF.R.U64 R9, R4, UR4, R5 ;  /* 0x0000000404097c19 */ /* 0x000fe40008001205 */
[----:B-1----:R-:W-:-:S05]  /*bbf0*/  I2FP.F32.U32 R4, R12 ;  /* 0x0000000c00047245 */ /* 0x002fca0000201000 */
[----:B------:R-:W-:Y:S01]  /*bc00*/  FMUL R22, R4, UR5 ;  /* 0x0000000504167c20 */ /* 0x000fe20008400000 */
[----:B------:R-:W-:Y:S01]  /*bc10*/  SHF.R.U32.HI R4, RZ, UR4, R5 ;  /* 0x00000004ff047c19 */ /* 0x000fe20008011605 */
[----:B------:R-:W-:-:S03]  /*bc20*/  ULDC UR4, c[0x0][0x658] ;  /* 0x0001960000047ab9 */ /* 0x000fc60000000800 */
[--C-:B------:R-:W-:Y:S01]  /*bc30*/  SHF.R.U64 R20, R9, UR6, R4.reuse ;  /* 0x0000000609147c19 */ /* 0x100fe20008001204 */
[----:B------:R-:W1:Y:S01]  /*bc40*/  F2I.U32.TRUNC.NTZ R22, R22 ;  /* 0x0000001600167305 */ /* 0x000e62000020f000 */
[----:B------:R-:W-:Y:S01]  /*bc50*/  SHF.R.U32.HI R5, RZ, UR6, R4 ;  /* 0x00000006ff057c19 */ /* 0x000fe20008011604 */
[----:B---3--:R-:W-:-:S03]  /*bc60*/  IMAD.MOV R6, RZ, RZ, -R6 ;  /* 0x000000ffff067224 */ /* 0x008fc600078e0a06 */
[--C-:B------:R-:W-:Y:S01]  /*bc70*/  SHF.R.U64 R15, R20, UR4, R5.reuse ;  /* 0x00000004140f7c19 */ /* 0x100fe20008001205 */
[----:B--2---:R-:W-:Y:S01]  /*bc80*/  IMAD R14, R25, R6, R14 ;  /* 0x00000006190e7224 */ /* 0x004fe200078e020e */
[----:B------:R-:W-:-:S03]  /*bc90*/  SHF.R.U32.HI R23, RZ, UR4, R5 ;  /* 0x00000004ff177c19 */ /* 0x000fc60008011605 */
[----:B------:R-:W-:Y:S02]  /*bca0*/  IMAD.MOV.U32 R4, RZ, RZ, R15 ;  /* 0x000000ffff047224 */ /* 0x000fe400078e000f */
[----:B------:R-:W-:Y:S01]  /*bcb0*/  IMAD.MOV.U32 R5, RZ, RZ, R23 ;  /* 0x000000ffff057224 */ /* 0x000fe200078e0017 */
[----:B-1----:R-:W-:Y:S06]  /*bcc0*/  @!P1 BRA `(.L_x_299) ;  /* 0x0000000000289947 */ /* 0x002fec0003800000 */
[----:B------:R-:W-:Y:S02]  /*bcd0*/  ULDC UR4, c[0x0][0x64c] ;  /* 0x0001930000047ab9 */ /* 0x000fe40000000800 */
[----:B------:R-:W-:-:S05]  /*bce0*/  IADD3 R5, P1, R15, UR4, RZ ;  /* 0x000000040f057c10 */ /* 0x000fca000ff3e0ff */
[----:B------:R-:W-:-:S04]  /*bcf0*/  IMAD.X R23, RZ, RZ, R23, P1 ;  /* 0x000000ffff177224 */ /* 0x000fc800008e0617 */
[----:B------:R-:W-:-:S04]  /*bd00*/  IMAD.WIDE.U32 R6, R23, UR8, RZ ;  /* 0x0000000817067c25 */ /* 0x000fc8000f8e00ff */
[----:B------:R-:W-:-:S04]  /*bd10*/  IMAD.WIDE.U32 R6, P1, R5, UR9, R6 ;  /* 0x0000000905067c25 */ /* 0x000fc8000f820006 */
[----:B------:R-:W-:Y:S01]  /*bd20*/  IMAD.WIDE.U32 R4, R5, UR8, RZ ;  /* 0x0000000805047c25 */ /* 0x000fe2000f8e00ff */
[----:B------:R-:W-:-:S04]  /*bd30*/  MOV R4, R7 ;  /* 0x0000000700047202 */ /* 0x000fc80000000f00 */
[----:B------:R-:W-:Y:S01]  /*bd40*/  IADD3 RZ, P3, R5, R6, RZ ;  /* 0x0000000605ff7210 */ /* 0x000fe20007f7e0ff */
[----:B------:R-:W-:-:S04]  /*bd50*/  IMAD.X R5, RZ, RZ, RZ, P1 ;  /* 0x000000ffff057224 */ /* 0x000fc800008e06ff */
[----:B------:R-:W-:-:S08]  /*bd60*/  IMAD.WIDE.U32.X R4, R23, UR9, R4, P3 ;  /* 0x0000000917047c25 */ /* 0x000fd000098e0404 */
.L_x_299:
[----:B------:R-:W-:Y:S01]  /*bd70*/  ISETP.NE.AND P1, PT, R2, 0x1, PT ;  /* 0x000000010200780c */ /* 0x000fe20003f25270 */
[----:B------:R-:W-:Y:S01]  /*bd80*/  ULDC UR4, c[0x0][0x648] ;  /* 0x0001920000047ab9 */ /* 0x000fe20000000800 */
[----:B------:R-:W-:Y:S01]  /*bd90*/  LOP3.LUT R20, R20, UR17, RZ, 0xc0, !PT ;  /* 0x0000001114147c12 */ /* 0x000fe2000f8ec0ff */
[----:B------:R-:W-:Y:S01]  /*bda0*/  IMAD.MOV R22, RZ, RZ, -R22 ;  /* 0x000000ffff167224 */ /* 0x000fe200078e0a16 */
[----:B------:R-:W-:Y:S01]  /*bdb0*/  SHF.R.U64 R5, R4, UR4, R5 ;  /* 0x0000000404057c19 */ /* 0x000fe20008001205 */
[----:B------:R-:W-:Y:S01]  /*bdc0*/  ULDC UR4, c[0x0][0x638] ;  /* 0x00018e0000047ab9 */ /* 0x000fe20000000800 */
[----:B------:R-:W-:Y:S01]  /*bdd0*/  LOP3.LUT R6, R9, UR16, RZ, 0xc0, !PT ;  /* 0x0000001009067c12 */ /* 0x000fe2000f8ec0ff */
[----:B------:R-:W-:Y:S02]  /*bde0*/  ULDC UR5, c[0x0][0x610] ;  /* 0x0001840000057ab9 */ /* 0x000fe40000000800 */
[----:B------:R-:W-:Y:S02]  /*bdf0*/  IMAD.MOV R4, RZ, RZ, -R5 ;  /* 0x000000ffff047224 */ /* 0x000fe400078e0a05 */
[----:B------:R-:W-:-:S02]  /*be00*/  IMAD R5, R5, UR18, R20 ;  /* 0x0000001205057c24 */ /* 0x000fc4000f8e0214 */
[----:B0-----:R-:W-:Y:S02]  /*be10*/  @P1 IMAD R14, R21, R22, R12 ;  /* 0x00000016150e1224 */ /* 0x001fe400078e020c */
[----:B------:R-:W-:Y:S01]  /*be20*/  IMAD R15, R4, UR4, R15 ;  /* 0x00000004040f7c24 */ /* 0x000fe2000f8e020f */
[----:B------:R-:W-:Y:S01]  /*be30*/  ULDC UR4, c[0x0][0x600] ;  /* 0x0001800000047ab9 */ /* 0x000fe20000000800 */
[----:B------:R-:W-:Y:S02]  /*be40*/  IMAD R14, R5, UR5, R14 ;  /* 0x00000005050e7c24 */ /* 0x000fe4000f8e020e */
[----:B------:R-:W-:Y:S02]  /*be50*/  IMAD R15, R15, UR4, R6 ;  /* 0x000000040f0f7c24 */ /* 0x000fe4000f8e0206 */
[----:B------:R-:W-:-:S03]  /*be60*/  IMAD.MOV.U32 R4, RZ, RZ, 0x1 ;  /* 0x00000001ff047424 */ /* 0x000fc600078e00ff */
[----:B------:R-:W-:Y:S02]  /*be70*/  SEL R9, R15, R14, !P1 ;  /* 0x0000000e0f097207 */ /* 0x000fe40004800000 */
[----:B------:R-:W-:-:S07]  /*be80*/  SEL R7, R14, R15, !P1 ;  /* 0x0000000f0e077207 */ /* 0x000fce0004800000 */
.L_x_297:
[----:B------:R-:W-:Y:S05]  /*be90*/  BSYNC B1 ;  /* 0x0000000000017941 */ /* 0x000fea0003800000 */
.L_x_296:
[----:B------:R-:W-:-:S13]  /*bea0*/  LOP3.LUT P1, RZ, R4, 0xff, RZ, 0xc0, !PT ;  /* 0x000000ff04ff7812 */ /* 0x000fda000782c0ff */
[----:B------:R-:W-:Y:S05]  /*beb0*/  @P1 BRA `(.L_x_300) ;  /* 0xfffffff400481947 */ /* 0x000fea000383ffff */
[----:B------:R-:W-:Y:S05]  /*bec0*/  BSYNC B0 ;  /* 0x0000000000007941 */ /* 0x000fea0003800000 */
.L_x_288:
[----:B------:R-:W-:-:S03]  /*bed0*/  UMOV UR4, 0xffffffff ;  /* 0xffffffff00047882 */ /* 0x000fc60000000000 */
[----:B------:R-:W-:Y:S05]  /*bee0*/  BRA.DIV UR4, `(.L_x_301) ;  /* 0x0000000204d07947 */ /* 0x000fea000b800000 */
[----:B------:R-:W-:-:S13]  /*bef0*/  ELECT P6, URZ, PT ;  /* 0x00000000003f782f */ /* 0x000fda00038c0000 */
.L_x_313:
[----:B------:R-:W-:Y:S04]  /*bf00*/  BSSY B0, `(.L_x_302) ;  /* 0x0000019000007945 */ /* 0x000fe80003800000 */
[----:B------:R-:W-:Y:S05]  /*bf10*/  @!P6 BRA `(.L_x_303) ;  /* 0x00000000005ce947 */ /* 0x000fea0003800000 */
[----:B------:R-:W-:-:S04]  /*bf20*/  LOP3.LUT R19, R19, 0x2, RZ, 0xfc, !PT ;  /* 0x0000000213137812 */ /* 0x000fc800078efcff */
[----:B------:R-:W-:-:S13]  /*bf30*/  ISETP.NE.AND P0, PT, R19, 0x3, PT ;  /* 0x000000031300780c */ /* 0x000fda0003f05270 */
[----:B------:R-:W-:Y:S05]  /*bf40*/  @!P0 BRA `(.L_x_304) ;  /* 0x0000000000048947 */ /* 0x000fea0003800000 */
[----:B------:R-:W-:Y:S01]  /*bf50*/  BPT.TRAP 0x1 ;  /* 0x000000040000795c */ /* 0x000fe20000300000 */
.L_x_304:
[----:B------:R-:W0:Y:S01]  /*bf60*/  S2R R5, SR_CgaCtaId ;  /* 0x0000000000057919 */ /* 0x000e220000008800 */
[----:B------:R-:W-:Y:S02]  /*bf70*/  MOV R2, 0x400 ;  /* 0x0000040000027802 */ /* 0x000fe40000000f00 */
[----:B------:R-:W-:Y:S02]  /*bf80*/  SHF.L.U32 R4, R3, 0x1f, RZ ;  /* 0x0000001f03047819 */ /* 0x000fe400000006ff */
[----:B0-----:R-:W-:-:S05]  /*bf90*/  LEA R5, R5, R2, 0x18 ;  /* 0x0000000205057211 */ /* 0x001fca00078ec0ff */
[----:B------:R-:W-:-:S04]  /*bfa0*/  VIADD R5, R5, 0x10 ;  /* 0x0000001005057836 */ /* 0x000fc80000000000 */
[C---:B------:R-:W-:Y:S01]  /*bfb0*/  IMAD R7, R0.reuse, 0x8, R5 ;  /* 0x0000000800077824 */ /* 0x040fe200078e0205 */
[----:B------:R-:W-:-:S03]  /*bfc0*/  IADD3 R0, R0, 0x1, RZ ;  /* 0x0000000100007810 */ /* 0x000fc60007ffe0ff */
[----:B------:R-:W0:Y:S01]  /*bfd0*/  SYNCS.PHASECHK.TRANS64.TRYWAIT P0, [R7+URZ], R4 ;  /* 0x00000004070075a7 */ /* 0x000e22000800017f */
[----:B------:R-:W-:-:S04]  /*bfe0*/  ISETP.NE.AND P1, PT, R0, 0x2, PT ;  /* 0x000000020000780c */ /* 0x000fc80003f25270 */
[----:B------:R-:W-:Y:S02]  /*bff0*/  SEL R2, RZ, 0x1, P1 ;  /* 0x00000001ff027807 */ /* 0x000fe40000800000 */
[----:B------:R-:W-:Y:S02]  /*c000*/  SEL R0, R0, RZ, P1 ;  /* 0x000000ff00007207 */ /* 0x000fe40000800000 */
[----:B------:R-:W-:Y:S01]  /*c010*/  LOP3.LUT R2, R3, R2, RZ, 0x3c, !PT ;  /* 0x0000000203027212 */ /* 0x000fe200078e3cff */
[----:B0-----:R-:W-:Y:S06]  /*c020*/  @!P0 BRA `(.L_x_305) ;  /* 0x0000000000a08947 */ /* 0x001fec0003800000 */
.L_x_314:
[----:B------:R-:W-:Y:S01]  /*c030*/  IMAD R5, R0, 0x8, R5 ;  /* 0x0000000800057824 */ /* 0x000fe200078e0205 */
[----:B------:R-:W-:-:S07]  /*c040*/  SHF.L.U32 R0, R2, 0x1f, RZ ;  /* 0x0000001f02007819 */ /* 0x000fce00000006ff */
.L_x_306:
[----:B-1----:R1:W2:Y:S02]  /*c050*/  SYNCS.PHASECHK.TRANS64.TRYWAIT P0, [R5+URZ], R0 ;  /* 0x00000000050075a7 */ /* 0x0022a4000800017f */
[----:B--2---:R-:W-:Y:S05]  /*c060*/  @!P0 NANOSLEEP.SYNCS 0x989680 ;  /* 0x009896800000895d */ /* 0x004fea0003900000 */
[----:B------:R-:W2:Y:S02]  /*c070*/  @!P0 SYNCS.PHASECHK.TRANS64 P0, [R5+URZ], R0 ;  /* 0x00000000050085a7 */ /* 0x000ea4000800007f */
[----:B--2---:R-:W-:Y:S05]  /*c080*/  @!P0 BRA `(.L_x_306) ;  /* 0xfffffffc00f08947 */ /* 0x004fea000383ffff */
.L_x_303:
[----:B------:R-:W-:Y:S05]  /*c090*/  BSYNC B0 ;  /* 0x0000000000007941 */ /* 0x000fea0003800000 */
.L_x_302:
[----:B------:R-:W-:Y:S05]  /*c0a0*/  EXIT ;  /* 0x000000000000794d */ /* 0x000fea0003800000 */
.L_x_17:
[----:B---3--:R3:W4:Y:S02]  /*c0b0*/  SYNCS.PHASECHK.TRANS64.TRYWAIT P1, [R3+URZ], R0 ;  /* 0x00000000030075a7 */ /* 0x008724000802017f */
[----:B----4-:R-:W-:Y:S05]  /*c0c0*/  @!P1 NANOSLEEP.SYNCS 0x989680 ;  /* 0x009896800000995d */ /* 0x010fea0003900000 */
[----:B------:R-:W4:Y:S02]  /*c0d0*/  @!P1 SYNCS.PHASECHK.TRANS64 P1, [R3+URZ], R0 ;  /* 0x00000000030095a7 */ /* 0x000f24000802007f */
[----:B----4-:R-:W-:Y:S05]  /*c0e0*/  @!P1 BRA `(.L_x_17) ;  /* 0xfffffffc00f09947 */ /* 0x010fea000383ffff */
[----:B------:R-:W-:Y:S05]  /*c0f0*/  BRA `(.L_x_16) ;  /* 0xffffff5000347947 */ /* 0x000fea000383ffff */
.L_x_22:
[----:B-1----:R-:W-:-:S04]  /*c100*/  IMAD.U32 R4, RZ, RZ, UR8 ;  /* 0x00000008ff047e24 */ /* 0x002fc8000f8e00ff */
[----:B------:R1:W2:Y:S03]  /*c110*/  SYNCS.PHASECHK.TRANS64.TRYWAIT P1, [R4+URZ], R3 ;  /* 0x00000003040075a7 */ /* 0x0002a6000802017f */
[----:B--2---:R-:W-:Y:S05]  /*c120*/  @!P1 NANOSLEEP.SYNCS 0x989680 ;  /* 0x009896800000995d */ /* 0x004fea0003900000 */
[----:B------:R-:W2:Y:S02]  /*c130*/  @!P1 SYNCS.PHASECHK.TRANS64 P1, [R4+URZ], R3 ;  /* 0x00000003040095a7 */ /* 0x000ea4000802007f */
[----:B--2---:R-:W-:Y:S05]  /*c140*/  @!P1 BRA `(.L_x_22) ;  /* 0xfffffffc00ec9947 */ /* 0x004fea000383ffff */
[----:B------:R-:W-:Y:S05]  /*c150*/  BRA `(.L_x_21) ;  /* 0xffffff5400647947 */ /* 0x000fea000383ffff */
.L_x_289:
[----:B------:R-:W-:Y:S01]  /*c160*/  BSSY B1, `(.L_x_307) ;  /* 0x0000006000017945 */ /* 0x000fe20003800000 */
[----:B------:R-:W-:-:S07]  /*c170*/  IMAD.MOV.U32 R15, RZ, RZ, -0x1 ;  /* 0xffffffffff0f7424 */ /* 0x000fce00078e00ff */
[----:B------:R-:W-:Y:S05]  /*c180*/  WARPSYNC.COLLECTIVE R15, `(.L_x_308) ;  /* 0x000000000f0c7348 */ /* 0x000fea0003c00000 */
[----:B------:R-:W-:Y:S02]  /*c190*/  ELECT P6, UR62, PT ;  /* 0x00000000003e782f */ /* 0x000fe400038c0000 */
[----:B------:R-:W-:Y:S01]  /*c1a0*/  MOV R14, UR62 ;  /* 0x0000003e000e7c02 */ /* 0x000fe20008000f00 */
[----:B------:R-:W-:Y:S10]  /*c1b0*/  ENDCOLLECTIVE ;  /* 0x000000000000791b */ /* 0x000ff40003800000 */
.L_x_308:
[----:B------:R-:W-:Y:S05]  /*c1c0*/  BSYNC B1 ;  /* 0x0000000000017941 */ /* 0x000fea0003800000 */
.L_x_307:
[----:B------:R-:W-:Y:S05]  /*c1d0*/  BRA `(.L_x_309) ;  /* 0xfffffff0008c7947 */ /* 0x000fea000383ffff */
.L_x_292:
[----:B0-----:R0:W1:Y:S02]  /*c1e0*/  SYNCS.PHASECHK.TRANS64.TRYWAIT P1, [R12+URZ+0x10], R7 ;  /* 0x000010070c0075a7 */ /* 0x001064000802017f */
[----:B-1----:R-:W-:Y:S05]  /*c1f0*/  @!P1 NANOSLEEP.SYNCS 0x989680 ;  /* 0x009896800000995d */ /* 0x002fea0003900000 */
[----:B------:R-:W1:Y:S02]  /*c200*/  @!P1 SYNCS.PHASECHK.TRANS64 P1, [R12+URZ+0x10], R7 ;  /* 0x000010070c0095a7 */ /* 0x000e64000802007f */
[----:B-1----:R-:W-:Y:S05]  /*c210*/  @!P1 BRA `(.L_x_292) ;  /* 0xfffffffc00f09947 */ /* 0x002fea000383ffff */
[----:B------:R-:W-:Y:S05]  /*c220*/  BRA `(.L_x_310) ;  /* 0xfffffff000c07947 */ /* 0x000fea000383ffff */
.L_x_301:
[----:B------:R-:W-:Y:S01]  /*c230*/  BSSY B0, `(.L_x_311) ;  /* 0x0000006000007945 */ /* 0x000fe20003800000 */
[----:B------:R-:W-:-:S07]  /*c240*/  IMAD.MOV.U32 R15, RZ, RZ, -0x1 ;  /* 0xffffffffff0f7424 */ /* 0x000fce00078e00ff */
[----:B------:R-:W-:Y:S05]  /*c250*/  WARPSYNC.COLLECTIVE R15, `(.L_x_312) ;  /* 0x000000000f0c7348 */ /* 0x000fea0003c00000 */
[----:B------:R-:W-:Y:S02]  /*c260*/  ELECT P6, UR62, PT ;  /* 0x00000000003e782f */ /* 0x000fe400038c0000 */
[----:B------:R-:W-:Y:S01]  /*c270*/  MOV R14, UR62 ;  /* 0x0000003e000e7c02 */ /* 0x000fe20008000f00 */
[----:B------:R-:W-:Y:S10]  /*c280*/  ENDCOLLECTIVE ;  /* 0x000000000000791b */ /* 0x000ff40003800000 */
.L_x_312:
[----:B------:R-:W-:Y:S05]  /*c290*/  BSYNC B0 ;  /* 0x0000000000007941 */ /* 0x000fea0003800000 */
.L_x_311:
[----:B------:R-:W-:Y:S05]  /*c2a0*/  BRA `(.L_x_313) ;  /* 0xfffffffc00147947 */ /* 0x000fea000383ffff */
.L_x_305:
[----:B0-----:R0:W1:Y:S02]  /*c2b0*/  SYNCS.PHASECHK.TRANS64.TRYWAIT P0, [R7+URZ], R4 ;  /* 0x00000004070075a7 */ /* 0x001064000800017f */
[----:B-1----:R-:W-:Y:S05]  /*c2c0*/  @!P0 NANOSLEEP.SYNCS 0x989680 ;  /* 0x009896800000895d */ /* 0x002fea0003900000 */
[----:B------:R-:W1:Y:S02]  /*c2d0*/  @!P0 SYNCS.PHASECHK.TRANS64 P0, [R7+URZ], R4 ;  /* 0x00000004070085a7 */ /* 0x000e64000800007f */
[----:B-1----:R-:W-:Y:S05]  /*c2e0*/  @!P0 BRA `(.L_x_305) ;  /* 0xfffffffc00f08947 */ /* 0x002fea000383ffff */
[----:B------:R-:W-:Y:S05]  /*c2f0*/  BRA `(.L_x_314) ;  /* 0xfffffffc004c7947 */ /* 0x000fea000383ffff */
.L_x_315:
[----:B------:R-:W-:-:S00]  /*c300*/  BRA `(.L_x_315) ;  /* 0xfffffffc00fc7947 */ /* 0x000fc0000383ffff */
[----:B------:R-:W-:-:S00]  /*c310*/  NOP ;  /* 0x0000000000007918 */ /* 0x000fc00000000000 */
        /* <DEDUP_REMOVED lines=14> */
.L_x_316:


//--------------------- .nv.global.init           --------------------------
	.section	.nv.global.init,"aw",@progbits
.nv.global.init:
	.type		$str$22,@object
	.size		$str$22,($str$23 - $str$22)
$str$22:
        /*0000*/ 	.byte	0x6b, 0x5f, 0x74, 0x69, 0x6c, 0x65, 0x5f, 0x63, 0x6f, 0x75, 0x6e, 0x74, 0x20, 0x3e, 0x3d, 0x20
        /*0010*/ 	.byte	0x31, 0x00
	.type		$str$23,@object
	.size		$str$23,(__unnamed_1 - $str$23)
$str$23:
        /*0012*/ 	.byte	0x2f, 0x74, 0x6d, 0x70, 0x2f, 0x63, 0x75, 0x74, 0x6c, 0x61, 0x73, 0x73, 0x5f, 0x73, 0x77, 0x65
        /*0022*/ 	.byte	0x65, 0x70, 0x5f, 0x73, 0x72, 0x63, 0x2f, 0x69, 0x6e, 0x63, 0x6c, 0x75, 0x64, 0x65, 0x2f, 0x63
        /*0032*/ 	.byte	0x75, 0x74, 0x6c, 0x61, 0x73, 0x73, 0x2f, 0x67, 0x65, 0x6d, 0x6d, 0x2f, 0x63, 0x6f, 0x6c, 0x6c
        /*0042*/ 	.byte	0x65, 0x63, 0x74, 0x69, 0x76, 0x65, 0x2f, 0x73, 0x6d, 0x39, 0x30, 0x5f, 0x6d, 0x6d, 0x61, 0x5f
        /*0052*/ 	.byte	0x74, 0x6d, 0x61, 0x5f, 0x67, 0x6d, 0x6d, 0x61, 0x5f, 0x73, 0x73, 0x5f, 0x77, 0x61, 0x72, 0x70
        /*0062*/ 	.byte	0x73, 0x70, 0x65, 0x63, 0x69, 0x61, 0x6c, 0x69, 0x7a, 0x65, 0x64, 0x2e, 0x68, 0x70, 0x70, 0x00
	.type		__unnamed_1,@object
	.size		__unnamed_1,(.L_0 - __unnamed_1)
__unnamed_1:
        /*0072*/ 	.byte	0x76, 0x6f, 0x69, 0x64, 0x20, 0x63, 0x75, 0x74, 0x6c, 0x61, 0x73, 0x73, 0x3a, 0x3a, 0x67, 0x65
        /* <DEDUP_REMOVED lines=179> */
        /*0bb2*/ 	.byte	0x65, 0x3a, 0x3a, 0x69, 0x64, 0x65, 0x6e, 0x74, 0x69, 0x74, 0x79, 0x5d, 0x00
.L_0:


//--------------------- .nv.shared._ZN7cutlass13device_kernelINS_4gemm6kernel13GemmUniversalIN4cute5tupleIJiiiiEEENS1_10collective13CollectiveMmaINS1_34MainloopSm90TmaGmmaWarpSpecializedILi2ENS5_IJNS4_1CILi1EEESB_SB_EEENS1_35KernelTmaWarpSpecializedCooperativeEEENS5_IJNSA_ILi256EEENSA_ILi128EEENSA_ILi64EEEEEENS_6half_tENS5_IJlSB_lEEESJ_SK_NS4_8TiledMMAINS4_8MMA_AtomIJNS4_4SM904GMMA26MMA_64x128x16_F32F16F16_SSILNSO_5MajorE0ELSQ_0ELNSO_7ScaleInE1ELSR_1EEEEEENS4_6LayoutINS5_IJNSA_ILi2EEESB_SB_EEENS5_IJSB_NSA_ILi0EEESX_EEEEENS5_IJNS4_10UnderscoreES10_S10_EEEEENS4_13SM90_TMA_LOADENS4_14ComposedLayoutINS4_7SwizzleILi3ELi4ELi3EEENS4_18smem_ptr_flag_bitsILi16EEENSU_INS5_IJNSA_ILi8EEESH_EEENS5_IJSH_SB_EEEEEEEvNS4_8identityES13_S1D_vS1E_EENS_8epilogue10collective6detail29Sm90TmaWarpSpecializedAdapterINS1H_15DefaultEpilogueISJ_SK_SK_NS1G_6thread17LinearCombinationISJ_Li1EffLNS1L_9ScaleType4KindE0ELNS_15FloatRoundStyleE2ESJ_EENS1_15EpilogueDefaultEEEEEvvEEEEvNT_6ParamsE --------------------------
	.section	.nv.shared._ZN7cutlass13device_kernelINS_4gemm6kernel13GemmUniversalIN4cute5tupleIJiiiiEEENS1_10collective13CollectiveMmaINS1_34MainloopSm90TmaGmmaWarpSpecializedILi2ENS5_IJNS4_1CILi1EEESB_SB_EEENS1_35KernelTmaWarpSpecializedCooperativeEEENS5_IJNSA_ILi256EEENSA_ILi128EEENSA_ILi64EEEEEENS_6half_tENS5_IJlSB_lEEESJ_SK_NS4_8TiledMMAINS4_8MMA_AtomIJNS4_4SM904GMMA26MMA_64x128x16_F32F16F16_SSILNSO_5MajorE0ELSQ_0ELNSO_7ScaleInE1ELSR_1EEEEEENS4_6LayoutINS5_IJNSA_ILi2EEESB_SB_EEENS5_IJSB_NSA_ILi0EEESX_EEEEENS5_IJNS4_10UnderscoreES10_S10_EEEEENS4_13SM90_TMA_LOADENS4_14ComposedLayoutINS4_7SwizzleILi3ELi4ELi3EEENS4_18smem_ptr_flag_bitsILi16EEENSU_INS5_IJNSA_ILi8EEESH_EEENS5_IJSH_SB_EEEEEEEvNS4_8identityES13_S1D_vS1E_EENS_8epilogue10collective6detail29Sm90TmaWarpSpecializedAdapterINS1H_15DefaultEpilogueISJ_SK_SK_NS1G_6thread17LinearCombinationISJ_Li1EffLNS1L_9ScaleType4KindE0ELNS_15FloatRoundStyleE2ESJ_EENS1_15EpilogueDefaultEEEEEvvEEEEvNT_6ParamsE,"aw",@nobits
	.sectionflags	@""
	.align	16
	.zero		1024


//--------------------- .nv.shared.reserved.0     --------------------------
	.section	.nv.shared.reserved.0,"aw",@nobits
	.weak		__nv_reservedSMEM_offset_0_alias
	.size		__nv_reservedSMEM_offset_0_alias, 0, 0
	.other		__nv_reservedSMEM_offset_0_alias,@"STO_CUDA_RESERVED_SHARED STV_DEFAULT"
__nv_reservedSMEM_offset_0_alias:
	.zero		0


//--------------------- .nv.global                --------------------------
	.section	.nv.global,"aw",@nobits
.nv.global:
	.type		_ZN40_INTERNAL_72e64d55_4_k_cu_5f602489_267134cute1_E,@object
	.size		_ZN40_INTERNAL_72e64d55_4_k_cu_5f602489_267134cute1_E,(_ZN40_INTERNAL_72e64d55_4_k_cu_5f602489_267134cuda3std3__45__cpo6cbeginE - _ZN40_INTERNAL_72e64d55_4_k_cu_5f602489_267134cute1_E)
_ZN40_INTERNAL_72e64d55_4_k_cu_5f602489_267134cute1_E:
	.zero		1
	.type		_ZN40_INTERNAL_72e64d55_4_k_cu_5f602489_267134cuda3std3__45__cpo6cbeginE,@object
	.size		_ZN40_INTERNAL_72e64d55_4_k_cu_5f602489_267134cuda3std3__45__cpo6cbeginE,(_ZN40_INTERNAL_72e64d55_4_k_cu_5f602489_267134cuda3std3__48in_placeE - _ZN40_INTERNAL_72e64d55_4_k_cu_5f602489_267134cuda3std3__45__cpo6cbeginE)
_ZN40_INTERNAL_72e64d55_4_k_cu_5f602489_267134cuda3std3__45__cpo6cbeginE:
	.zero		1
	.type		_ZN40_INTERNAL_72e64d55_4_k_cu_5f602489_267134cuda3std3__48in_placeE,@object
	.size		_ZN40_INTERNAL_72e64d55_4_k_cu_5f602489_267134cuda3std3__48in_placeE,(_ZN40_INTERNAL_72e64d55_4_k_cu_5f602489_267134cuda3std6ranges3__45__cpo9iter_moveE - _ZN40_INTERNAL_72e64d55_4_k_cu_5f602489_267134cuda3std3__48in_placeE)
_ZN40_INTERNAL_72e64d55_4_k_cu_5f602489_267134cuda3std3__48in_placeE:
	.zero		1
	.type		_ZN40_INTERNAL_72e64d55_4_k_cu_5f602489_267134cuda3std6ranges3__45__cpo9iter_moveE,@object
	.size		_ZN40_INTERNAL_72e64d55_4_k_cu_5f602489_267134cuda3std6ranges3__45__cpo9iter_moveE,(_ZN40_INTERNAL_72e64d55_4_k_cu_5f602489_267134cuda3std3__45__cpo5beginE - _ZN40_INTERNAL_72e64d55_4_k_cu_5f602489_267134cuda3std6ranges3__45__cpo9iter_moveE)
_ZN40_INTERNAL_72e64d55_4_k_cu_5f602489_267134cuda3std6ranges3__45__cpo9iter_moveE:
	.zero		1
	.type		_ZN40_INTERNAL_72e64d55_4_k_cu_5f602489_267134cuda3std3__45__cpo5beginE,@object
	.size		_ZN40_INTERNAL_72e64d55_4_k_cu_5f602489_267134cuda3std3__45__cpo5beginE,(_ZN40_INTERNAL_72e64d55_4_k_cu_5f602489_267134cuda3std3__442_GLOBAL__N__72e64d55_4_k_cu_5f602489_267136ignoreE - _ZN40_INTERNAL_72e64d55_4_k_cu_5f602489_267134cuda3std3__45__cpo5beginE)
_ZN40_INTERNAL_72e64d55_4_k_cu_5f602489_267134cuda3std3__45__cpo5beginE:
	.zero		1
	.type		_ZN40_INTERNAL_72e64d55_4_k_cu_5f602489_267134cuda3std3__442_GLOBAL__N__72e64d55_4_k_cu_5f602489_267136ignoreE,@object
	.size		_ZN40_INTERNAL_72e64d55_4_k_cu_5f602489_267134cuda3std3__442_GLOBAL__N__72e64d55_4_k_cu_5f602489_267136ignoreE,(_ZN40_INTERNAL_72e64d55_4_k_cu_5f602489_267134cute7productE - _ZN40_INTERNAL_72e64d55_4_k_cu_5f602489_267134cuda3std3__442_GLOBAL__N__72e64d55_4_k_cu_5f602489_267136ignoreE)
_ZN40_INTERNAL_72e64d55_4_k_cu_5f602489_267134cuda3std3__442_GLOBAL__N__72e64d55_4_k_cu_5f602489_267136ignoreE:
	.zero		1
	.type		_ZN40_INTERNAL_72e64d55_4_k_cu_5f602489_267134cute7productE,@object
	.size		_ZN40_INTERNAL_72e64d55_4_k_cu_5f602489_267134cute7productE,(_ZN40_INTERNAL_72e64d55_4_k_cu_5f602489_267134cuda3std3__45__cpo3endE - _ZN40_INTERNAL_72e64d55_4_k_cu_5f602489_267134cute7productE)
_ZN40_INTERNAL_72e64d55_4_k_cu_5f602489_267134cute7productE:
	.zero		1
	.type		_ZN40_INTERNAL_72e64d55_4_k_cu_5f602489_267134cuda3std3__45__cpo3endE,@object
	.size		_ZN40_INTERNAL_72e64d55_4_k_cu_5f602489_267134cuda3std3__45__cpo3endE,(_ZN40_INTERNAL_72e64d55_4_k_cu_5f602489_267134cuda3std3__419piecewise_constructE - _ZN40_INTERNAL_72e64d55_4_k_cu_5f602489_267134cuda3std3__45__cpo3endE)
_ZN40_INTERNAL_72e64d55_4_k_cu_5f602489_267134cuda3std3__45__cpo3endE:
	.zero		1
	.type		_ZN40_INTERNAL_72e64d55_4_k_cu_5f602489_267134cuda3std3__419piecewise_constructE,@object
	.size		_ZN40_INTERNAL_72e64d55_4_k_cu_5f602489_267134cuda3std3__419piecewise_constructE,(_ZN40_INTERNAL_72e64d55_4_k_cu_5f602489_267134cuda3std3__45__cpo4cendE - _ZN40_INTERNAL_72e64d55_4_k_cu_5f602489_267134cuda3std3__419piecewise_constructE)
_ZN40_INTERNAL_72e64d55_4_k_cu_5f602489_267134cuda3std3__419piecewise_constructE:
	.zero		1
	.type		_ZN40_INTERNAL_72e64d55_4_k_cu_5f602489_267134cuda3std3__45__cpo4cendE,@object
	.size		_ZN40_INTERNAL_72e64d55_4_k_cu_5f602489_267134cuda3std3__45__cpo4cendE,(_ZN40_INTERNAL_72e64d55_4_k_cu_5f602489_267134cuda3std6ranges3__45__cpo4swapE - _ZN40_INTERNAL_72e64d55_4_k_cu_5f602489_267134cuda3std3__45__cpo4cendE)
_ZN40_INTERNAL_72e64d55_4_k_cu_5f602489_267134cuda3std3__45__cpo4cendE:
	.zero		1
	.type		_ZN40_INTERNAL_72e64d55_4_k_cu_5f602489_267134cuda3std6ranges3__45__cpo4swapE,@object
	.size		_ZN40_INTERNAL_72e64d55_4_k_cu_5f602489_267134cuda3std6ranges3__45__cpo4swapE,(.L_8 - _ZN40_INTERNAL_72e64d55_4_k_cu_5f602489_267134cuda3std6ranges3__45__cpo4swapE)
_ZN40_INTERNAL_72e64d55_4_k_cu_5f602489_267134cuda3std6ranges3__45__cpo4swapE:
	.zero		1
.L_8:


//--------------------- .nv.constant0._ZN7cutlass13device_kernelINS_4gemm6kernel13GemmUniversalIN4cute5tupleIJiiiiEEENS1_10collective13CollectiveMmaINS1_34MainloopSm90TmaGmmaWarpSpecializedILi2ENS5_IJNS4_1CILi1EEESB_SB_EEENS1_35KernelTmaWarpSpecializedCooperativeEEENS5_IJNSA_ILi256EEENSA_ILi128EEENSA_ILi64EEEEEENS_6half_tENS5_IJlSB_lEEESJ_SK_NS4_8TiledMMAINS4_8MMA_AtomIJNS4_4SM904GMMA26MMA_64x128x16_F32F16F16_SSILNSO_5MajorE0ELSQ_0ELNSO_7ScaleInE1ELSR_1EEEEEENS4_6LayoutINS5_IJNSA_ILi2EEESB_SB_EEENS5_IJSB_NSA_ILi0EEESX_EEEEENS5_IJNS4_10UnderscoreES10_S10_EEEEENS4_13SM90_TMA_LOADENS4_14ComposedLayoutINS4_7SwizzleILi3ELi4ELi3EEENS4_18smem_ptr_flag_bitsILi16EEENSU_INS5_IJNSA_ILi8EEESH_EEENS5_IJSH_SB_EEEEEEEvNS4_8identityES13_S1D_vS1E_EENS_8epilogue10collective6detail29Sm90TmaWarpSpecializedAdapterINS1H_15DefaultEpilogueISJ_SK_SK_NS1G_6thread17LinearCombinationISJ_Li1EffLNS1L_9ScaleType4KindE0ELNS_15FloatRoundStyleE2ESJ_EENS1_15EpilogueDefaultEEEEEvvEEEEvNT_6ParamsE --------------------------
	.section	.nv.constant0._ZN7cutlass13device_kernelINS_4gemm6kernel13GemmUniversalIN4cute5tupleIJiiiiEEENS1_10collective13CollectiveMmaINS1_34MainloopSm90TmaGmmaWarpSpecializedILi2ENS5_IJNS4_1CILi1EEESB_SB_EEENS1_35KernelTmaWarpSpecializedCooperativeEEENS5_IJNSA_ILi256EEENSA_ILi128EEENSA_ILi64EEEEEENS_6half_tENS5_IJlSB_lEEESJ_SK_NS4_8TiledMMAINS4_8MMA_AtomIJNS4_4SM904GMMA26MMA_64x128x16_F32F16F16_SSILNSO_5MajorE0ELSQ_0ELNSO_7ScaleInE1ELSR_1EEEEEENS4_6LayoutINS5_IJNSA_ILi2EEESB_SB_EEENS5_IJSB_NSA_ILi0EEESX_EEEEENS5_IJNS4_10UnderscoreES10_S10_EEEEENS4_13SM90_TMA_LOADENS4_14ComposedLayoutINS4_7SwizzleILi3ELi4ELi3EEENS4_18smem_ptr_flag_bitsILi16EEENSU_INS5_IJNSA_ILi8EEESH_EEENS5_IJSH_SB_EEEEEEEvNS4_8identityES13_S1D_vS1E_EENS_8epilogue10collective6detail29Sm90TmaWarpSpecializedAdapterINS1H_15DefaultEpilogueISJ_SK_SK_NS1G_6thread17LinearCombinationISJ_Li1EffLNS1L_9ScaleType4KindE0ELNS_15FloatRoundStyleE2ESJ_EENS1_15EpilogueDefaultEEEEEvvEEEEvNT_6ParamsE,"a",@progbits
	.sectionflags	@""
	.align	4
.nv.constant0._ZN7cutlass13device_kernelINS_4gemm6kernel13GemmUniversalIN4cute5tupleIJiiiiEEENS1_10collective13CollectiveMmaINS1_34MainloopSm90TmaGmmaWarpSpecializedILi2ENS5_IJNS4_1CILi1EEESB_SB_EEENS1_35KernelTmaWarpSpecializedCooperativeEEENS5_IJNSA_ILi256EEENSA_ILi128EEENSA_ILi64EEEEEENS_6half_tENS5_IJlSB_lEEESJ_SK_NS4_8TiledMMAINS4_8MMA_AtomIJNS4_4SM904GMMA26MMA_64x128x16_F32F16F16_SSILNSO_5MajorE0ELSQ_0ELNSO_7ScaleInE1ELSR_1EEEEEENS4_6LayoutINS5_IJNSA_ILi2EEESB_SB_EEENS5_IJSB_NSA_ILi0EEESX_EEEEENS5_IJNS4_10UnderscoreES10_S10_EEEEENS4_13SM90_TMA_LOADENS4_14ComposedLayoutINS4_7SwizzleILi3ELi4ELi3EEENS4_18smem_ptr_flag_bitsILi16EEENSU_INS5_IJNSA_ILi8EEESH_EEENS5_IJSH_SB_EEEEEEEvNS4_8identityES13_S1D_vS1E_EENS_8epilogue10collective6detail29Sm90TmaWarpSpecializedAdapterINS1H_15DefaultEpilogueISJ_SK_SK_NS1G_6thread17LinearCombinationISJ_Li1EffLNS1L_9ScaleType4KindE0ELNS_15FloatRoundStyleE2ESJ_EENS1_15EpilogueDefaultEEEEEvvEEEEvNT_6ParamsE:
	.zero		1664


//--------------------- SYMBOLS --------------------------

	.type		.nv.reservedSmem.offset0,@object
	.size		.nv.reservedSmem.offset0,0x4
	.type		__assertfail,@function
